	.target	sm_90a

	.elftype	@"ET_EXEC"


//--------------------- .note.nv.tkinfo           --------------------------
	.section	.note.nv.tkinfo,"",@"SHT_NOTE"
	.sectionflags	@"SHF_NOTE_NV_TKINFO"
	.tkinfo
        /*0018*/ 	.word	0x00000002
        /*0030*/ 	.string	""
        /*0030*/ 	.string	"ptxas"
        /*0030*/ 	.string	"Cuda compilation tools, release 13.0, V13.0.88"
        /*0030*/ 	.string	"Build cuda_13.0.r13.0/compiler.36424714_0"
        /*0030*/ 	.string	"-arch sm_90a -m 64 "



//--------------------- .note.nv.cuinfo           --------------------------
	.section	.note.nv.cuinfo,"",@"SHT_NOTE"
	.sectionflags	@"SHF_NOTE_NV_CUINFO"
        /*0018*/ 	.short	0x0002
        /*001a*/ 	.short	0x005a
        /*001c*/ 	.short	0x0082
	.zero		2


//--------------------- .nv.info                  --------------------------
	.section	.nv.info,"",@"SHT_CUDA_INFO"
	.align	4


	//----- nvinfo : EIATTR_REGCOUNT
	.align		4
        /*0000*/ 	.byte	0x04, 0x2f
        /*0002*/ 	.short	(.L_12 - .L_11)
	.align		4
.L_11:
        /*0004*/ 	.word	index@(_ZN7cutlass13device_kernelINS_4gemm6kernel13GemmUniversalIN4cute5tupleIJiiiiEEENS1_10collective13CollectiveMmaINS1_37MainloopSm90TmaGmmaWarpSpecializedFP8ILi18ENS5_IJNS4_1CILi1EEESB_SB_EEENS1_35KernelTmaWarpSpecializedCooperativeEEENS5_IJNSA_ILi256EEENSA_ILi128EEENSA_ILi32EEEEEENS_12float_e5m2_tENS5_IJlSB_lEEESJ_SK_NS4_8TiledMMAINS4_8MMA_AtomIJNS4_4SM904GMMA31MMA_64x128x32_F32E5M2E5M2_SS_TNILNSO_7ScaleInE1ELSQ_1EEEEEENS4_6LayoutINS5_IJNSA_ILi2EEESB_SB_EEENS5_IJSB_NSA_ILi0EEESW_EEEEENS5_IJNS4_10UnderscoreESZ_SZ_EEEEENS4_13SM90_TMA_LOADENS4_14ComposedLayoutINS4_7SwizzleILi1ELi4ELi3EEENS4_18smem_ptr_flag_bitsILi8EEENST_INS5_IJNSA_ILi8EEESH_EEENS5_IJSH_SB_EEEEEEEvNS4_8identityES12_S1C_vS1D_EENS_8epilogue10collective6detail29Sm90TmaWarpSpecializedAdapterINS1G_15DefaultEpilogueISJ_SK_SK_NS1F_6thread17LinearCombinationISJ_Li1EffLNS1K_9ScaleType4KindE0ELNS_15FloatRoundStyleE2ESJ_EENS1_15EpilogueDefaultEEEEEvvEEEEvNT_6ParamsE)
        /*0008*/ 	.word	0x000000a8


	//----- nvinfo : EIATTR_FRAME_SIZE
	.align		4
.L_12:
        /*000c*/ 	.byte	0x04, 0x11
        /*000e*/ 	.short	(.L_14 - .L_13)
	.align		4
.L_13:
        /*0010*/ 	.word	index@(_ZN7cutlass13device_kernelINS_4gemm6kernel13GemmUniversalIN4cute5tupleIJiiiiEEENS1_10collective13CollectiveMmaINS1_37MainloopSm90TmaGmmaWarpSpecializedFP8ILi18ENS5_IJNS4_1CILi1EEESB_SB_EEENS1_35KernelTmaWarpSpecializedCooperativeEEENS5_IJNSA_ILi256EEENSA_ILi128EEENSA_ILi32EEEEEENS_12float_e5m2_tENS5_IJlSB_lEEESJ_SK_NS4_8TiledMMAINS4_8MMA_AtomIJNS4_4SM904GMMA31MMA_64x128x32_F32E5M2E5M2_SS_TNILNSO_7ScaleInE1ELSQ_1EEEEEENS4_6LayoutINS5_IJNSA_ILi2EEESB_SB_EEENS5_IJSB_NSA_ILi0EEESW_EEEEENS5_IJNS4_10UnderscoreESZ_SZ_EEEEENS4_13SM90_TMA_LOADENS4_14ComposedLayoutINS4_7SwizzleILi1ELi4ELi3EEENS4_18smem_ptr_flag_bitsILi8EEENST_INS5_IJNSA_ILi8EEESH_EEENS5_IJSH_SB_EEEEEEEvNS4_8identityES12_S1C_vS1D_EENS_8epilogue10collective6detail29Sm90TmaWarpSpecializedAdapterINS1G_15DefaultEpilogueISJ_SK_SK_NS1F_6thread17LinearCombinationISJ_Li1EffLNS1K_9ScaleType4KindE0ELNS_15FloatRoundStyleE2ESJ_EENS1_15EpilogueDefaultEEEEEvvEEEEvNT_6ParamsE)
        /*0014*/ 	.word	0x00000100


	//----- nvinfo : EIATTR_MIN_STACK_SIZE
	.align		4
.L_14:
        /*0018*/ 	.byte	0x04, 0x12
        /*001a*/ 	.short	(.L_16 - .L_15)
	.align		4
.L_15:
        /*001c*/ 	.word	index@(_ZN7cutlass13device_kernelINS_4gemm6kernel13GemmUniversalIN4cute5tupleIJiiiiEEENS1_10collective13CollectiveMmaINS1_37MainloopSm90TmaGmmaWarpSpecializedFP8ILi18ENS5_IJNS4_1CILi1EEESB_SB_EEENS1_35KernelTmaWarpSpecializedCooperativeEEENS5_IJNSA_ILi256EEENSA_ILi128EEENSA_ILi32EEEEEENS_12float_e5m2_tENS5_IJlSB_lEEESJ_SK_NS4_8TiledMMAINS4_8MMA_AtomIJNS4_4SM904GMMA31MMA_64x128x32_F32E5M2E5M2_SS_TNILNSO_7ScaleInE1ELSQ_1EEEEEENS4_6LayoutINS5_IJNSA_ILi2EEESB_SB_EEENS5_IJSB_NSA_ILi0EEESW_EEEEENS5_IJNS4_10UnderscoreESZ_SZ_EEEEENS4_13SM90_TMA_LOADENS4_14ComposedLayoutINS4_7SwizzleILi1ELi4ELi3EEENS4_18smem_ptr_flag_bitsILi8EEENST_INS5_IJNSA_ILi8EEESH_EEENS5_IJSH_SB_EEEEEEEvNS4_8identityES12_S1C_vS1D_EENS_8epilogue10collective6detail29Sm90TmaWarpSpecializedAdapterINS1G_15DefaultEpilogueISJ_SK_SK_NS1F_6thread17LinearCombinationISJ_Li1EffLNS1K_9ScaleType4KindE0ELNS_15FloatRoundStyleE2ESJ_EENS1_15EpilogueDefaultEEEEEvvEEEEvNT_6ParamsE)
        /*0020*/ 	.word	0x00000100
.L_16:


//--------------------- .nv.compat                --------------------------
	.section	.nv.compat,"",@"SHT_CUDA_COMPAT_INFO"
	.align	4
        /*0000*/ 	.byte	0x02, 0x09, 0x01, 0x00, 0x02, 0x02, 0x04, 0x00, 0x02, 0x05, 0x05, 0x00, 0x03, 0x07, 0x01, 0x01
        /*0010*/ 	.byte	0x02, 0x03, 0x01, 0x00, 0x02, 0x06, 0x01, 0x00, 0x04, 0x0b, 0x08, 0x00, 0x00, 0x00, 0x00, 0x00
        /*0020*/ 	.byte	0x00, 0x00, 0x00, 0x00


//--------------------- .nv.info._ZN7cutlass13device_kernelINS_4gemm6kernel13GemmUniversalIN4cute5tupleIJiiiiEEENS1_10collective13CollectiveMmaINS1_37MainloopSm90TmaGmmaWarpSpecializedFP8ILi18ENS5_IJNS4_1CILi1EEESB_SB_EEENS1_35KernelTmaWarpSpecializedCooperativeEEENS5_IJNSA_ILi256EEENSA_ILi128EEENSA_ILi32EEEEEENS_12float_e5m2_tENS5_IJlSB_lEEESJ_SK_NS4_8TiledMMAINS4_8MMA_AtomIJNS4_4SM904GMMA31MMA_64x128x32_F32E5M2E5M2_SS_TNILNSO_7ScaleInE1ELSQ_1EEEEEENS4_6LayoutINS5_IJNSA_ILi2EEESB_SB_EEENS5_IJSB_NSA_ILi0EEESW_EEEEENS5_IJNS4_10UnderscoreESZ_SZ_EEEEENS4_13SM90_TMA_LOADENS4_14ComposedLayoutINS4_7SwizzleILi1ELi4ELi3EEENS4_18smem_ptr_flag_bitsILi8EEENST_INS5_IJNSA_ILi8EEESH_EEENS5_IJSH_SB_EEEEEEEvNS4_8identityES12_S1C_vS1D_EENS_8epilogue10collective6detail29Sm90TmaWarpSpecializedAdapterINS1G_15DefaultEpilogueISJ_SK_SK_NS1F_6thread17LinearCombinationISJ_Li1EffLNS1K_9ScaleType4KindE0ELNS_15FloatRoundStyleE2ESJ_EENS1_15EpilogueDefaultEEEEEvvEEEEvNT_6ParamsE --------------------------
	.section	.nv.info._ZN7cutlass13device_kernelINS_4gemm6kernel13GemmUniversalIN4cute5tupleIJiiiiEEENS1_10collective13CollectiveMmaINS1_37MainloopSm90TmaGmmaWarpSpecializedFP8ILi18ENS5_IJNS4_1CILi1EEESB_SB_EEENS1_35KernelTmaWarpSpecializedCooperativeEEENS5_IJNSA_ILi256EEENSA_ILi128EEENSA_ILi32EEEEEENS_12float_e5m2_tENS5_IJlSB_lEEESJ_SK_NS4_8TiledMMAINS4_8MMA_AtomIJNS4_4SM904GMMA31MMA_64x128x32_F32E5M2E5M2_SS_TNILNSO_7ScaleInE1ELSQ_1EEEEEENS4_6LayoutINS5_IJNSA_ILi2EEESB_SB_EEENS5_IJSB_NSA_ILi0EEESW_EEEEENS5_IJNS4_10UnderscoreESZ_SZ_EEEEENS4_13SM90_TMA_LOADENS4_14ComposedLayoutINS4_7SwizzleILi1ELi4ELi3EEENS4_18smem_ptr_flag_bitsILi8EEENST_INS5_IJNSA_ILi8EEESH_EEENS5_IJSH_SB_EEEEEEEvNS4_8identityES12_S1C_vS1D_EENS_8epilogue10collective6detail29Sm90TmaWarpSpecializedAdapterINS1G_15DefaultEpilogueISJ_SK_SK_NS1F_6thread17LinearCombinationISJ_Li1EffLNS1K_9ScaleType4KindE0ELNS_15FloatRoundStyleE2ESJ_EENS1_15EpilogueDefaultEEEEEvvEEEEvNT_6ParamsE,"",@"SHT_CUDA_INFO"
	.sectionflags	@""
	.align	4


	//----- nvinfo : EIATTR_CUDA_API_VERSION
	.align		4
        /*0000*/ 	.byte	0x04, 0x37
        /*0002*/ 	.short	(.L_18 - .L_17)
.L_17:
        /*0004*/ 	.word	0x00000082


	//----- nvinfo : EIATTR_KPARAM_INFO
	.align		4
.L_18:
        /*0008*/ 	.byte	0x04, 0x17
        /*000a*/ 	.short	(.L_20 - .L_19)
.L_19:
        /*000c*/ 	.word	0x00000000
        /*0010*/ 	.short	0x0000
        /*0012*/ 	.short	0x0070
        /*0014*/ 	.byte	0x00, 0xf0, 0x01, 0x10


	//----- nvinfo : EIATTR_SPARSE_MMA_MASK
	.align		4
.L_20:
        /*0018*/ 	.byte	0x03, 0x50
        /*001a*/ 	.short	0x0000


	//----- nvinfo : EIATTR_MAXREG_COUNT
	.align		4
        /*001c*/ 	.byte	0x03, 0x1b
        /*001e*/ 	.short	0x00a8


	//----- nvinfo : EIATTR_NUM_BARRIERS
	.align		4
        /*0020*/ 	.byte	0x02, 0x4c
        /*0022*/ 	.byte	0x01
	.zero		1


	//----- nvinfo : EIATTR_ANNOTATIONS
	.align		4
        /*0024*/ 	.byte	0x04, 0x55
        /*0026*/ 	.short	(.L_22 - .L_21)


	//   ....[0]....
.L_21:
        /*0028*/ 	.word	0x00000001
        /*002c*/ 	.byte	0x80, 0x07, 0x00, 0x00, 0x01, 0x00, 0x00, 0x00, 0xa0, 0x07, 0x00, 0x00, 0x01, 0x00, 0x00, 0x00
        /* <DEDUP_REMOVED lines=193> */
        /*0c4c*/ 	.byte	0x20, 0x0b, 0x01, 0x00


	//----- nvinfo : EIATTR_MERCURY_ISA_VERSION
	.align		4
.L_22:
        /*0c50*/ 	.byte	0x03, 0x5f
        /*0c52*/ 	.short	0x0101


	//----- nvinfo : EIATTR_INT_WARP_WIDE_INSTR_OFFSETS
	.align		4
        /*0c54*/ 	.byte	0x04, 0x31
        /*0c56*/ 	.short	(.L_24 - .L_23)


	//   ....[0]....
.L_23:
        /*0c58*/ 	.word	0x00000650


	//   ....[1]....
        /*0c5c*/ 	.word	0x00000660


	//   ....[2]....
        /*0c60*/ 	.word	0x00000790


	//----- nvinfo : EIATTR_COOP_GROUP_MASK_REGIDS
	.align		4
.L_24:
        /*0c64*/ 	.byte	0x04, 0x29
        /*0c66*/ 	.short	(.L_26 - .L_25)


	//   ....[0]....
.L_25:
        /*0c68*/ 	.word	0xffffffff


	//   ....[1]....
        /*0c6c*/ 	.word	0xffffffff


	//   ....[2]....
        /*0c70*/ 	.word	0xffffffff


	//   ....[3]....
        /*0c74*/ 	.word	0xffffffff


	//   ....[4]....
        /*0c78*/ 	.word	0xffffffff


	//----- nvinfo : EIATTR_COOP_GROUP_INSTR_OFFSETS
	.align		4
.L_26:
        /*0c7c*/ 	.byte	0x04, 0x28
        /*0c7e*/ 	.short	(.L_28 - .L_27)


	//   ....[0]....
.L_27:
        /*0c80*/ 	.word	0x00000070


	//   ....[1]....
        /*0c84*/ 	.word	0x00000080


	//   ....[2]....
        /*0c88*/ 	.word	0x000001a0


	//   ....[3]....
        /*0c8c*/ 	.word	0x000005a0


	//   ....[4]....
        /*0c90*/ 	.word	0x000014e0


	//----- nvinfo : EIATTR_REG_RECONFIG
	.align		4
.L_28:
        /*0c94*/ 	.byte	0x01, 0x54
	.zero		2


	//----- nvinfo : EIATTR_MBARRIER_INSTR_OFFSETS
	.align		4
        /*0c98*/ 	.byte	0x04, 0x39
        /*0c9a*/ 	.short	(.L_30 - .L_29)


	//   ....[0]....
.L_29:
        /*0c9c*/ 	.word	0x00000340
        /*0ca0*/ 	.word	0x000000ff
        /*0ca4*/ 	.word	0x00000000
        /*0ca8*/ 	.short	0x0100
        /*0caa*/ 	.byte	0x09
	.zero		1


	//   ....[1]....
        /*0cac*/ 	.word	0x00000350
        /*0cb0*/ 	.word	0x000000ff
        /*0cb4*/ 	.word	0x00000090
        /*0cb8*/ 	.short	0x0100
        /*0cba*/ 	.byte	0x09
	.zero		1


	//   ....[2]....
        /*0cbc*/ 	.word	0x00000360
        /*0cc0*/ 	.word	0x000000ff
        /*0cc4*/ 	.word	0x00000008
        /*0cc8*/ 	.short	0x0100
        /*0cca*/ 	.byte	0x09
	.zero		1


	//   ....[3]....
        /*0ccc*/ 	.word	0x00000370
        /*0cd0*/ 	.word	0x000000ff
        /*0cd4*/ 	.word	0x00000098
        /*0cd8*/ 	.short	0x0100
        /*0cda*/ 	.byte	0x09
	.zero		1


	//   ....[4]....
        /*0cdc*/ 	.word	0x00000380
        /*0ce0*/ 	.word	0x000000ff
        /*0ce4*/ 	.word	0x00000010
        /*0ce8*/ 	.short	0x0100
        /*0cea*/ 	.byte	0x09
	.zero		1


	//   ....[5]....
        /*0cec*/ 	.word	0x00000390
        /*0cf0*/ 	.word	0x000000ff
        /*0cf4*/ 	.word	0x000000a0
        /*0cf8*/ 	.short	0x0100
        /*0cfa*/ 	.byte	0x09
	.zero		1


	//   ....[6]....
        /*0cfc*/ 	.word	0x000003a0
        /*0d00*/ 	.word	0x000000ff
        /*0d04*/ 	.word	0x00000018
        /*0d08*/ 	.short	0x0100
        /*0d0a*/ 	.byte	0x09
	.zero		1


	//   ....[7]....
        /*0d0c*/ 	.word	0x000003b0
        /*0d10*/ 	.word	0x000000ff
        /*0d14*/ 	.word	0x000000a8
        /*0d18*/ 	.short	0x0100
        /*0d1a*/ 	.byte	0x09
	.zero		1


	//   ....[8]....
        /*0d1c*/ 	.word	0x000003c0
        /*0d20*/ 	.word	0x000000ff
        /*0d24*/ 	.word	0x00000020
        /*0d28*/ 	.short	0x0100
        /*0d2a*/ 	.byte	0x09
	.zero		1


	//   ....[9]....
        /*0d2c*/ 	.word	0x000003d0
        /*0d30*/ 	.word	0x000000ff
        /*0d34*/ 	.word	0x000000b0
        /*0d38*/ 	.short	0x0100
        /*0d3a*/ 	.byte	0x09
	.zero		1


	//   ....[10]....
        /*0d3c*/ 	.word	0x000003e0
        /*0d40*/ 	.word	0x000000ff
        /*0d44*/ 	.word	0x00000028
        /*0d48*/ 	.short	0x0100
        /*0d4a*/ 	.byte	0x09
	.zero		1


	//   ....[11]....
        /*0d4c*/ 	.word	0x000003f0
        /*0d50*/ 	.word	0x000000ff
        /*0d54*/ 	.word	0x000000b8
        /*0d58*/ 	.short	0x0100
        /*0d5a*/ 	.byte	0x09
	.zero		1


	//   ....[12]....
        /*0d5c*/ 	.word	0x00000400
        /*0d60*/ 	.word	0x000000ff
        /*0d64*/ 	.word	0x00000030
        /*0d68*/ 	.short	0x0100
        /*0d6a*/ 	.byte	0x09
	.zero		1


	//   ....[13]....
        /*0d6c*/ 	.word	0x00000410
        /*0d70*/ 	.word	0x000000ff
        /*0d74*/ 	.word	0x000000c0
        /*0d78*/ 	.short	0x0100
        /*0d7a*/ 	.byte	0x09
	.zero		1


	//   ....[14]....
        /*0d7c*/ 	.word	0x00000420
        /*0d80*/ 	.word	0x000000ff
        /*0d84*/ 	.word	0x00000038
        /*0d88*/ 	.short	0x0100
        /*0d8a*/ 	.byte	0x09
	.zero		1


	//   ....[15]....
        /*0d8c*/ 	.word	0x00000430
        /*0d90*/ 	.word	0x000000ff
        /*0d94*/ 	.word	0x000000c8
        /*0d98*/ 	.short	0x0100
        /*0d9a*/ 	.byte	0x09
	.zero		1


	//   ....[16]....
        /*0d9c*/ 	.word	0x00000440
        /*0da0*/ 	.word	0x000000ff
        /*0da4*/ 	.word	0x00000040
        /*0da8*/ 	.short	0x0100
        /*0daa*/ 	.byte	0x09
	.zero		1


	//   ....[17]....
        /*0dac*/ 	.word	0x00000450
        /*0db0*/ 	.word	0x000000ff
        /*0db4*/ 	.word	0x000000d0
        /*0db8*/ 	.short	0x0100
        /*0dba*/ 	.byte	0x09
	.zero		1


	//   ....[18]....
        /*0dbc*/ 	.word	0x00000460
        /*0dc0*/ 	.word	0x000000ff
        /*0dc4*/ 	.word	0x00000048
        /*0dc8*/ 	.short	0x0100
        /*0dca*/ 	.byte	0x09
	.zero		1


	//   ....[19]....
        /*0dcc*/ 	.word	0x00000470
        /*0dd0*/ 	.word	0x000000ff
        /*0dd4*/ 	.word	0x000000d8
        /*0dd8*/ 	.short	0x0100
        /*0dda*/ 	.byte	0x09
	.zero		1


	//   ....[20]....
        /*0ddc*/ 	.word	0x00000480
        /*0de0*/ 	.word	0x000000ff
        /*0de4*/ 	.word	0x00000050
        /*0de8*/ 	.short	0x0100
        /*0dea*/ 	.byte	0x09
	.zero		1


	//   ....[21]....
        /*0dec*/ 	.word	0x00000490
        /*0df0*/ 	.word	0x000000ff
        /*0df4*/ 	.word	0x000000e0
        /*0df8*/ 	.short	0x0100
        /*0dfa*/ 	.byte	0x09
	.zero		1


	//   ....[22]....
        /*0dfc*/ 	.word	0x000004a0
        /*0e00*/ 	.word	0x000000ff
        /*0e04*/ 	.word	0x00000058
        /*0e08*/ 	.short	0x0100
        /*0e0a*/ 	.byte	0x09
	.zero		1


	//   ....[23]....
        /*0e0c*/ 	.word	0x000004b0
        /*0e10*/ 	.word	0x000000ff
        /*0e14*/ 	.word	0x000000e8
        /*0e18*/ 	.short	0x0100
        /*0e1a*/ 	.byte	0x09
	.zero		1


	//   ....[24]....
        /*0e1c*/ 	.word	0x000004c0
        /*0e20*/ 	.word	0x000000ff
        /*0e24*/ 	.word	0x00000060
        /*0e28*/ 	.short	0x0100
        /*0e2a*/ 	.byte	0x09
	.zero		1


	//   ....[25]....
        /*0e2c*/ 	.word	0x000004d0
        /*0e30*/ 	.word	0x000000ff
        /*0e34*/ 	.word	0x000000f0
        /*0e38*/ 	.short	0x0100
        /*0e3a*/ 	.byte	0x09
	.zero		1


	//   ....[26]....
        /*0e3c*/ 	.word	0x000004e0
        /*0e40*/ 	.word	0x000000ff
        /*0e44*/ 	.word	0x00000068
        /*0e48*/ 	.short	0x0100
        /*0e4a*/ 	.byte	0x09
	.zero		1


	//   ....[27]....
        /*0e4c*/ 	.word	0x000004f0
        /*0e50*/ 	.word	0x000000ff
        /*0e54*/ 	.word	0x000000f8
        /*0e58*/ 	.short	0x0100
        /*0e5a*/ 	.byte	0x09
	.zero		1


	//   ....[28]....
        /*0e5c*/ 	.word	0x00000500
        /*0e60*/ 	.word	0x000000ff
        /*0e64*/ 	.word	0x00000070
        /*0e68*/ 	.short	0x0100
        /*0e6a*/ 	.byte	0x09
	.zero		1


	//   ....[29]....
        /*0e6c*/ 	.word	0x00000510
        /*0e70*/ 	.word	0x000000ff
        /*0e74*/ 	.word	0x00000100
        /*0e78*/ 	.short	0x0100
        /*0e7a*/ 	.byte	0x09
	.zero		1


	//   ....[30]....
        /*0e7c*/ 	.word	0x00000520
        /*0e80*/ 	.word	0x000000ff
        /*0e84*/ 	.word	0x00000078
        /*0e88*/ 	.short	0x0100
        /*0e8a*/ 	.byte	0x09
	.zero		1


	//   ....[31]....
        /*0e8c*/ 	.word	0x00000530
        /*0e90*/ 	.word	0x000000ff
        /*0e94*/ 	.word	0x00000108
        /*0e98*/ 	.short	0x0100
        /*0e9a*/ 	.byte	0x09
	.zero		1


	//   ....[32]....
        /*0e9c*/ 	.word	0x00000540
        /*0ea0*/ 	.word	0x000000ff
        /*0ea4*/ 	.word	0x00000080
        /*0ea8*/ 	.short	0x0100
        /*0eaa*/ 	.byte	0x09
	.zero		1


	//   ....[33]....
        /*0eac*/ 	.word	0x00000550
        /*0eb0*/ 	.word	0x000000ff
        /*0eb4*/ 	.word	0x00000110
        /*0eb8*/ 	.short	0x0100
        /*0eba*/ 	.byte	0x09
	.zero		1


	//   ....[34]....
        /*0ebc*/ 	.word	0x00000560
        /*0ec0*/ 	.word	0x000000ff
        /*0ec4*/ 	.word	0x00000088
        /*0ec8*/ 	.short	0x0100
        /*0eca*/ 	.byte	0x09
	.zero		1


	//   ....[35]....
        /*0ecc*/ 	.word	0x00000570
        /*0ed0*/ 	.word	0x000000ff
        /*0ed4*/ 	.word	0x00000118
        /*0ed8*/ 	.short	0x0100
        /*0eda*/ 	.byte	0x09
	.zero		1


	//   ....[36]....
        /*0edc*/ 	.word	0x000007c0
        /*0ee0*/ 	.word	0x000000ff
        /*0ee4*/ 	.word	0x00000130
        /*0ee8*/ 	.short	0x0100
        /*0eea*/ 	.byte	0x06
	.zero		1


	//   ....[37]....
        /*0eec*/ 	.word	0x000007d0
        /*0ef0*/ 	.word	0x000000ff
        /*0ef4*/ 	.word	0x00000138
        /*0ef8*/ 	.short	0x0100
        /*0efa*/ 	.byte	0x06
	.zero		1


	//   ....[38]....
        /*0efc*/ 	.word	0x00001cf0
        /*0f00*/ 	.word	0x000000ff
        /*0f04*/ 	.word	0x00000000
        /*0f08*/ 	.short	0x010a
        /*0f0a*/ 	.byte	0x07
	.zero		1


	//   ....[39]....
        /*0f0c*/ 	.word	0x00001d50
        /*0f10*/ 	.word	0x000000ff
        /*0f14*/ 	.word	0x00000000
        /*0f18*/ 	.short	0x010a
        /*0f1a*/ 	.byte	0x07
	.zero		1


	//   ....[40]....
        /*0f1c*/ 	.word	0x00002f20
        /*0f20*/ 	.word	0x000000ff
        /*0f24*/ 	.word	0x00000000
        /*0f28*/ 	.short	0x010a
        /*0f2a*/ 	.byte	0x09
	.zero		1


	//   ....[41]....
        /*0f2c*/ 	.word	0x00002f60
        /*0f30*/ 	.word	0x000000ff
        /*0f34*/ 	.word	0x00000000
        /*0f38*/ 	.short	0x010a
        /*0f3a*/ 	.byte	0x09
	.zero		1


	//   ....[42]....
        /*0f3c*/ 	.word	0x00003f60
        /*0f40*/ 	.word	0x000000ff
        /*0f44*/ 	.word	0x00000000
        /*0f48*/ 	.short	0x0101
        /*0f4a*/ 	.byte	0x08
	.zero		1


	//   ....[43]....
        /*0f4c*/ 	.word	0x00005130
        /*0f50*/ 	.word	0x000000ff
        /*0f54*/ 	.word	0x00000000
        /*0f58*/ 	.short	0x0101
        /*0f5a*/ 	.byte	0x08
	.zero		1


	//   ....[44]....
        /*0f5c*/ 	.word	0x0000f560
        /*0f60*/ 	.word	0x0000000d
        /*0f64*/ 	.word	0x00000090
        /*0f68*/ 	.short	0x010a
        /*0f6a*/ 	.byte	0x3f
	.zero		1


	//   ....[45]....
        /*0f6c*/ 	.word	0x0000f920
        /*0f70*/ 	.word	0x00000004
        /*0f74*/ 	.word	0x00000138
        /*0f78*/ 	.short	0x0101
        /*0f7a*/ 	.byte	0x3f
	.zero		1


	//   ....[46]....
        /*0f7c*/ 	.word	0x00010090
        /*0f80*/ 	.word	0x00000007
        /*0f84*/ 	.word	0x00000000
        /*0f88*/ 	.short	0x010a
        /*0f8a*/ 	.byte	0x3f
	.zero		1


	//   ....[47]....
        /*0f8c*/ 	.word	0x00010110
        /*0f90*/ 	.word	0x00000009
        /*0f94*/ 	.word	0x00000000
        /*0f98*/ 	.short	0x010a
        /*0f9a*/ 	.byte	0x3f
	.zero		1


	//   ....[48]....
        /*0f9c*/ 	.word	0x000101a0
        /*0fa0*/ 	.word	0x00000006
        /*0fa4*/ 	.word	0x00000000
        /*0fa8*/ 	.short	0x010a
        /*0faa*/ 	.byte	0x3f
	.zero		1


	//   ....[49]....
        /*0fac*/ 	.word	0x00010230
        /*0fb0*/ 	.word	0x00000009
        /*0fb4*/ 	.word	0x00000000
        /*0fb8*/ 	.short	0x010a
        /*0fba*/ 	.byte	0x3f
	.zero		1


	//   ....[50]....
        /*0fbc*/ 	.word	0x000102c0
        /*0fc0*/ 	.word	0x00000006
        /*0fc4*/ 	.word	0x00000000
        /*0fc8*/ 	.short	0x010a
        /*0fca*/ 	.byte	0x3f
	.zero		1


	//   ....[51]....
        /*0fcc*/ 	.word	0x00010350
        /*0fd0*/ 	.word	0x00000009
        /*0fd4*/ 	.word	0x00000000
        /*0fd8*/ 	.short	0x010a
        /*0fda*/ 	.byte	0x3f
	.zero		1


	//   ....[52]....
        /*0fdc*/ 	.word	0x000103e0
        /*0fe0*/ 	.word	0x00000006
        /*0fe4*/ 	.word	0x00000000
        /*0fe8*/ 	.short	0x010a
        /*0fea*/ 	.byte	0x3f
	.zero		1


	//   ....[53]....
        /*0fec*/ 	.word	0x00010470
        /*0ff0*/ 	.word	0x00000009
        /*0ff4*/ 	.word	0x00000000
        /*0ff8*/ 	.short	0x010a
        /*0ffa*/ 	.byte	0x3f
	.zero		1


	//   ....[54]....
        /*0ffc*/ 	.word	0x00010500
        /*1000*/ 	.word	0x00000006
        /*1004*/ 	.word	0x00000000
        /*1008*/ 	.short	0x010a
        /*100a*/ 	.byte	0x3f
	.zero		1


	//   ....[55]....
        /*100c*/ 	.word	0x00010590
        /*1010*/ 	.word	0x00000009
        /*1014*/ 	.word	0x00000000
        /*1018*/ 	.short	0x010a
        /*101a*/ 	.byte	0x3f
	.zero		1


	//   ....[56]....
        /*101c*/ 	.word	0x00010620
        /*1020*/ 	.word	0x00000006
        /*1024*/ 	.word	0x00000000
        /*1028*/ 	.short	0x010a
        /*102a*/ 	.byte	0x3f
	.zero		1


	//   ....[57]....
        /*102c*/ 	.word	0x000106b0
        /*1030*/ 	.word	0x00000009
        /*1034*/ 	.word	0x00000000
        /*1038*/ 	.short	0x010a
        /*103a*/ 	.byte	0x3f
	.zero		1


	//   ....[58]....
        /*103c*/ 	.word	0x00010740
        /*1040*/ 	.word	0x00000006
        /*1044*/ 	.word	0x00000000
        /*1048*/ 	.short	0x010a
        /*104a*/ 	.byte	0x3f
	.zero		1


	//   ....[59]....
        /*104c*/ 	.word	0x000107d0
        /*1050*/ 	.word	0x00000009
        /*1054*/ 	.word	0x00000000
        /*1058*/ 	.short	0x010a
        /*105a*/ 	.byte	0x3f
	.zero		1


	//   ....[60]....
        /*105c*/ 	.word	0x00010860
        /*1060*/ 	.word	0x00000006
        /*1064*/ 	.word	0x00000000
        /*1068*/ 	.short	0x010a
        /*106a*/ 	.byte	0x3f
	.zero		1


	//   ....[61]....
        /*106c*/ 	.word	0x000108f0
        /*1070*/ 	.word	0x00000009
        /*1074*/ 	.word	0x00000000
        /*1078*/ 	.short	0x010a
        /*107a*/ 	.byte	0x3f
	.zero		1


	//   ....[62]....
        /*107c*/ 	.word	0x00010980
        /*1080*/ 	.word	0x00000006
        /*1084*/ 	.word	0x00000000
        /*1088*/ 	.short	0x010a
        /*108a*/ 	.byte	0x3f
	.zero		1


	//   ....[63]....
        /*108c*/ 	.word	0x00010a10
        /*1090*/ 	.word	0x00000003
        /*1094*/ 	.word	0x00000000
        /*1098*/ 	.short	0x010a
        /*109a*/ 	.byte	0x3f
	.zero		1


	//   ....[64]....
        /*109c*/ 	.word	0x00010a80
        /*10a0*/ 	.word	0x00000003
        /*10a4*/ 	.word	0x00000000
        /*10a8*/ 	.short	0x010a
        /*10aa*/ 	.byte	0x3f
	.zero		1


	//   ....[65]....
        /*10ac*/ 	.word	0x00010af0
        /*10b0*/ 	.word	0x00000000
        /*10b4*/ 	.word	0x00000000
        /*10b8*/ 	.short	0x010a
        /*10ba*/ 	.byte	0x3f
	.zero		1


	//   ....[66]....
        /*10bc*/ 	.word	0x00010bd0
        /*10c0*/ 	.word	0x0000000d
        /*10c4*/ 	.word	0x00000090
        /*10c8*/ 	.short	0x010a
        /*10ca*/ 	.byte	0x3f
	.zero		1


	//   ....[67]....
        /*10cc*/ 	.word	0x00010cb0
        /*10d0*/ 	.word	0x00000007
        /*10d4*/ 	.word	0x00000000
        /*10d8*/ 	.short	0x010a
        /*10da*/ 	.byte	0x3f
	.zero		1


	//   ....[68]....
        /*10dc*/ 	.word	0x00010d00
        /*10e0*/ 	.word	0x00000009
        /*10e4*/ 	.word	0x00000000
        /*10e8*/ 	.short	0x010a
        /*10ea*/ 	.byte	0x3f
	.zero		1


	//   ....[69]....
        /*10ec*/ 	.word	0x00010d50
        /*10f0*/ 	.word	0x00000006
        /*10f4*/ 	.word	0x00000000
        /*10f8*/ 	.short	0x010a
        /*10fa*/ 	.byte	0x3f
	.zero		1


	//   ....[70]....
        /*10fc*/ 	.word	0x00010da0
        /*1100*/ 	.word	0x00000009
        /*1104*/ 	.word	0x00000000
        /*1108*/ 	.short	0x010a
        /*110a*/ 	.byte	0x3f
	.zero		1


	//   ....[71]....
        /*110c*/ 	.word	0x00010df0
        /*1110*/ 	.word	0x00000006
        /*1114*/ 	.word	0x00000000
        /*1118*/ 	.short	0x010a
        /*111a*/ 	.byte	0x3f
	.zero		1


	//   ....[72]....
        /*111c*/ 	.word	0x00010e40
        /*1120*/ 	.word	0x00000009
        /*1124*/ 	.word	0x00000000
        /*1128*/ 	.short	0x010a
        /*112a*/ 	.byte	0x3f
	.zero		1


	//   ....[73]....
        /*112c*/ 	.word	0x00010e90
        /*1130*/ 	.word	0x00000006
        /*1134*/ 	.word	0x00000000
        /*1138*/ 	.short	0x010a
        /*113a*/ 	.byte	0x3f
	.zero		1


	//   ....[74]....
        /*113c*/ 	.word	0x00010ee0
        /*1140*/ 	.word	0x00000009
        /*1144*/ 	.word	0x00000000
        /*1148*/ 	.short	0x010a
        /*114a*/ 	.byte	0x3f
	.zero		1


	//   ....[75]....
        /*114c*/ 	.word	0x00010f30
        /*1150*/ 	.word	0x00000006
        /*1154*/ 	.word	0x00000000
        /*1158*/ 	.short	0x010a
        /*115a*/ 	.byte	0x3f
	.zero		1


	//   ....[76]....
        /*115c*/ 	.word	0x00010f80
        /*1160*/ 	.word	0x00000009
        /*1164*/ 	.word	0x00000000
        /*1168*/ 	.short	0x010a
        /*116a*/ 	.byte	0x3f
	.zero		1


	//   ....[77]....
        /*116c*/ 	.word	0x00010fd0
        /*1170*/ 	.word	0x00000006
        /*1174*/ 	.word	0x00000000
        /*1178*/ 	.short	0x010a
        /*117a*/ 	.byte	0x3f
	.zero		1


	//   ....[78]....
        /*117c*/ 	.word	0x00011020
        /*1180*/ 	.word	0x00000009
        /*1184*/ 	.word	0x00000000
        /*1188*/ 	.short	0x010a
        /*118a*/ 	.byte	0x3f
	.zero		1


	//   ....[79]....
        /*118c*/ 	.word	0x00011070
        /*1190*/ 	.word	0x00000006
        /*1194*/ 	.word	0x00000000
        /*1198*/ 	.short	0x010a
        /*119a*/ 	.byte	0x3f
	.zero		1


	//   ....[80]....
        /*119c*/ 	.word	0x000110c0
        /*11a0*/ 	.word	0x00000009
        /*11a4*/ 	.word	0x00000000
        /*11a8*/ 	.short	0x010a
        /*11aa*/ 	.byte	0x3f
	.zero		1


	//   ....[81]....
        /*11ac*/ 	.word	0x00011110
        /*11b0*/ 	.word	0x00000006
        /*11b4*/ 	.word	0x00000000
        /*11b8*/ 	.short	0x010a
        /*11ba*/ 	.byte	0x3f
	.zero		1


	//   ....[82]....
        /*11bc*/ 	.word	0x00011160
        /*11c0*/ 	.word	0x00000009
        /*11c4*/ 	.word	0x00000000
        /*11c8*/ 	.short	0x010a
        /*11ca*/ 	.byte	0x3f
	.zero		1


	//   ....[83]....
        /*11cc*/ 	.word	0x000111b0
        /*11d0*/ 	.word	0x00000006
        /*11d4*/ 	.word	0x00000000
        /*11d8*/ 	.short	0x010a
        /*11da*/ 	.byte	0x3f
	.zero		1


	//----- nvinfo : EIATTR_NUM_MBARRIERS
	.align		4
.L_30:
        /*11dc*/ 	.byte	0x03, 0x38
        /*11de*/ 	.short	0x0026


	//----- nvinfo : EIATTR_EXIT_INSTR_OFFSETS
	.align		4
        /*11e0*/ 	.byte	0x04, 0x1c
        /*11e2*/ 	.short	(.L_32 - .L_31)


	//   ....[0]....
.L_31:
        /*11e4*/ 	.word	0x00000830


	//   ....[1]....
        /*11e8*/ 	.word	0x00001180


	//   ....[2]....
        /*11ec*/ 	.word	0x0000eba0


	//   ....[3]....
        /*11f0*/ 	.word	0x0000f1f0


	//   ....[4]....
        /*11f4*/ 	.word	0x00010a60


	//----- nvinfo : EIATTR_MAX_THREADS
	.align		4
.L_32:
        /*11f8*/ 	.byte	0x04, 0x05
        /*11fa*/ 	.short	(.L_34 - .L_33)
.L_33:
        /*11fc*/ 	.word	0x00000180
        /*1200*/ 	.word	0x00000001
        /*1204*/ 	.word	0x00000001


	//----- nvinfo : EIATTR_CRS_STACK_SIZE
	.align		4
.L_34:
        /*1208*/ 	.byte	0x04, 0x1e
        /*120a*/ 	.short	(.L_36 - .L_35)
.L_35:
        /*120c*/ 	.word	0x00000000


	//----- nvinfo : EIATTR_CBANK_PARAM_SIZE
	.align		4
.L_36:
        /*1210*/ 	.byte	0x03, 0x19
        /*1212*/ 	.short	0x0470


	//----- nvinfo : EIATTR_PARAM_CBANK
	.align		4
        /*1214*/ 	.byte	0x04, 0x0a
        /*1216*/ 	.short	(.L_38 - .L_37)
	.align		4
.L_37:
        /*1218*/ 	.word	index@(.nv.constant0._ZN7cutlass13device_kernelINS_4gemm6kernel13GemmUniversalIN4cute5tupleIJiiiiEEENS1_10collective13CollectiveMmaINS1_37MainloopSm90TmaGmmaWarpSpecializedFP8ILi18ENS5_IJNS4_1CILi1EEESB_SB_EEENS1_35KernelTmaWarpSpecializedCooperativeEEENS5_IJNSA_ILi256EEENSA_ILi128EEENSA_ILi32EEEEEENS_12float_e5m2_tENS5_IJlSB_lEEESJ_SK_NS4_8TiledMMAINS4_8MMA_AtomIJNS4_4SM904GMMA31MMA_64x128x32_F32E5M2E5M2_SS_TNILNSO_7ScaleInE1ELSQ_1EEEEEENS4_6LayoutINS5_IJNSA_ILi2EEESB_SB_EEENS5_IJSB_NSA_ILi0EEESW_EEEEENS5_IJNS4_10UnderscoreESZ_SZ_EEEEENS4_13SM90_TMA_LOADENS4_14ComposedLayoutINS4_7SwizzleILi1ELi4ELi3EEENS4_18smem_ptr_flag_bitsILi8EEENST_INS5_IJNSA_ILi8EEESH_EEENS5_IJSH_SB_EEEEEEEvNS4_8identityES12_S1C_vS1D_EENS_8epilogue10collective6detail29Sm90TmaWarpSpecializedAdapterINS1G_15DefaultEpilogueISJ_SK_SK_NS1F_6thread17LinearCombinationISJ_Li1EffLNS1K_9ScaleType4KindE0ELNS_15FloatRoundStyleE2ESJ_EENS1_15EpilogueDefaultEEEEEvvEEEEvNT_6ParamsE)
        /*121c*/ 	.short	0x0210
        /*121e*/ 	.short	0x0470


	//----- nvinfo : EIATTR_SW_WAR
	.align		4
.L_38:
        /*1220*/ 	.byte	0x04, 0x36
        /*1222*/ 	.short	(.L_40 - .L_39)
.L_39:
        /*1224*/ 	.word	0x00000008
.L_40:


//--------------------- .nv.callgraph             --------------------------
	.section	.nv.callgraph,"",@"SHT_CUDA_CALLGRAPH"
	.align	4
	.sectionentsize	8
	.align		4
        /*0000*/ 	.word	0x00000000
	.align		4
        /*0004*/ 	.word	0xffffffff
	.align		4
        /*0008*/ 	.word	0x00000000
	.align		4
        /*000c*/ 	.word	0xfffffffe
	.align		4
        /*0010*/ 	.word	0x00000000
	.align		4
        /*0014*/ 	.word	0xfffffffd
	.align		4
        /*0018*/ 	.word	0x00000000
	.align		4
        /*001c*/ 	.word	0xfffffffc


//--------------------- .nv.constant4             --------------------------
	.section	.nv.constant4,"a",@progbits
	.align	8
	.align		8
.nv.constant4:
        /*0000*/ 	.dword	_ZN40_INTERNAL_386bcb8c_4_k_cu_fc428599_253904cuda3std3__45__cpo5beginE
	.align		8
        /*0008*/ 	.dword	_ZN40_INTERNAL_386bcb8c_4_k_cu_fc428599_253904cuda3std3__45__cpo3endE
	.align		8
        /*0010*/ 	.dword	_ZN40_INTERNAL_386bcb8c_4_k_cu_fc428599_253904cuda3std3__45__cpo6cbeginE
	.align		8
        /*0018*/ 	.dword	_ZN40_INTERNAL_386bcb8c_4_k_cu_fc428599_253904cuda3std3__45__cpo4cendE
	.align		8
        /*0020*/ 	.dword	_ZN40_INTERNAL_386bcb8c_4_k_cu_fc428599_253904cuda3std3__442_GLOBAL__N__386bcb8c_4_k_cu_fc428599_253906ignoreE
	.align		8
        /*0028*/ 	.dword	_ZN40_INTERNAL_386bcb8c_4_k_cu_fc428599_253904cuda3std3__419piecewise_constructE
	.align		8
        /*0030*/ 	.dword	_ZN40_INTERNAL_386bcb8c_4_k_cu_fc428599_253904cuda3std3__48in_placeE
	.align		8
        /*0038*/ 	.dword	_ZN40_INTERNAL_386bcb8c_4_k_cu_fc428599_253904cuda3std6ranges3__45__cpo4swapE
	.align		8
        /*0040*/ 	.dword	_ZN40_INTERNAL_386bcb8c_4_k_cu_fc428599_253904cuda3std6ranges3__45__cpo9iter_moveE
	.align		8
        /*0048*/ 	.dword	_ZN40_INTERNAL_386bcb8c_4_k_cu_fc428599_253904cute7productE
	.align		8
        /*0050*/ 	.dword	_ZN40_INTERNAL_386bcb8c_4_k_cu_fc428599_253904cute1_E


//--------------------- .text._ZN7cutlass13device_kernelINS_4gemm6kernel13GemmUniversalIN4cute5tupleIJiiiiEEENS1_10collective13CollectiveMmaINS1_37MainloopSm90TmaGmmaWarpSpecializedFP8ILi18ENS5_IJNS4_1CILi1EEESB_SB_EEENS1_35KernelTmaWarpSpecializedCooperativeEEENS5_IJNSA_ILi256EEENSA_ILi128EEENSA_ILi32EEEEEENS_12float_e5m2_tENS5_IJlSB_lEEESJ_SK_NS4_8TiledMMAINS4_8MMA_AtomIJNS4_4SM904GMMA31MMA_64x128x32_F32E5M2E5M2_SS_TNILNSO_7ScaleInE1ELSQ_1EEEEEENS4_6LayoutINS5_IJNSA_ILi2EEESB_SB_EEENS5_IJSB_NSA_ILi0EEESW_EEEEENS5_IJNS4_10UnderscoreESZ_SZ_EEEEENS4_13SM90_TMA_LOADENS4_14ComposedLayoutINS4_7SwizzleILi1ELi4ELi3EEENS4_18smem_ptr_flag_bitsILi8EEENST_INS5_IJNSA_ILi8EEESH_EEENS5_IJSH_SB_EEEEEEEvNS4_8identityES12_S1C_vS1D_EENS_8epilogue10collective6detail29Sm90TmaWarpSpecializedAdapterINS1G_15DefaultEpilogueISJ_SK_SK_NS1F_6thread17LinearCombinationISJ_Li1EffLNS1K_9ScaleType4KindE0ELNS_15FloatRoundStyleE2ESJ_EENS1_15EpilogueDefaultEEEEEvvEEEEvNT_6ParamsE --------------------------
	.section	.text._ZN7cutlass13device_kernelINS_4gemm6kernel13GemmUniversalIN4cute5tupleIJiiiiEEENS1_10collective13CollectiveMmaINS1_37MainloopSm90TmaGmmaWarpSpecializedFP8ILi18ENS5_IJNS4_1CILi1EEESB_SB_EEENS1_35KernelTmaWarpSpecializedCooperativeEEENS5_IJNSA_ILi256EEENSA_ILi128EEENSA_ILi32EEEEEENS_12float_e5m2_tENS5_IJlSB_lEEESJ_SK_NS4_8TiledMMAINS4_8MMA_AtomIJNS4_4SM904GMMA31MMA_64x128x32_F32E5M2E5M2_SS_TNILNSO_7ScaleInE1ELSQ_1EEEEEENS4_6LayoutINS5_IJNSA_ILi2EEESB_SB_EEENS5_IJSB_NSA_ILi0EEESW_EEEEENS5_IJNS4_10UnderscoreESZ_SZ_EEEEENS4_13SM90_TMA_LOADENS4_14ComposedLayoutINS4_7SwizzleILi1ELi4ELi3EEENS4_18smem_ptr_flag_bitsILi8EEENST_INS5_IJNSA_ILi8EEESH_EEENS5_IJSH_SB_EEEEEEEvNS4_8identityES12_S1C_vS1D_EENS_8epilogue10collective6detail29Sm90TmaWarpSpecializedAdapterINS1G_15DefaultEpilogueISJ_SK_SK_NS1F_6thread17LinearCombinationISJ_Li1EffLNS1K_9ScaleType4KindE0ELNS_15FloatRoundStyleE2ESJ_EENS1_15EpilogueDefaultEEEEEvvEEEEvNT_6ParamsE,"ax",@progbits
	.align	128
.text._ZN7cutlass13device_kernelINS_4gemm6kernel13GemmUniversalIN4cute5tupleIJiiiiEEENS1_10collective13CollectiveMmaINS1_37MainloopSm90TmaGmmaWarpSpecializedFP8ILi18ENS5_IJNS4_1CILi1EEESB_SB_EEENS1_35KernelTmaWarpSpecializedCooperativeEEENS5_IJNSA_ILi256EEENSA_ILi128EEENSA_ILi32EEEEEENS_12float_e5m2_tENS5_IJlSB_lEEESJ_SK_NS4_8TiledMMAINS4_8MMA_AtomIJNS4_4SM904GMMA31MMA_64x128x32_F32E5M2E5M2_SS_TNILNSO_7ScaleInE1ELSQ_1EEEEEENS4_6LayoutINS5_IJNSA_ILi2EEESB_SB_EEENS5_IJSB_NSA_ILi0EEESW_EEEEENS5_IJNS4_10UnderscoreESZ_SZ_EEEEENS4_13SM90_TMA_LOADENS4_14ComposedLayoutINS4_7SwizzleILi1ELi4ELi3EEENS4_18smem_ptr_flag_bitsILi8EEENST_INS5_IJNSA_ILi8EEESH_EEENS5_IJSH_SB_EEEEEEEvNS4_8identityES12_S1C_vS1D_EENS_8epilogue10collective6detail29Sm90TmaWarpSpecializedAdapterINS1G_15DefaultEpilogueISJ_SK_SK_NS1F_6thread17LinearCombinationISJ_Li1EffLNS1K_9ScaleType4KindE0ELNS_15FloatRoundStyleE2ESJ_EENS1_15EpilogueDefaultEEEEEvvEEEEvNT_6ParamsE:
        .type           _ZN7cutlass13device_kernelINS_4gemm6kernel13GemmUniversalIN4cute5tupleIJiiiiEEENS1_10collective13CollectiveMmaINS1_37MainloopSm90TmaGmmaWarpSpecializedFP8ILi18ENS5_IJNS4_1CILi1EEESB_SB_EEENS1_35KernelTmaWarpSpecializedCooperativeEEENS5_IJNSA_ILi256EEENSA_ILi128EEENSA_ILi32EEEEEENS_12float_e5m2_tENS5_IJlSB_lEEESJ_SK_NS4_8TiledMMAINS4_8MMA_AtomIJNS4_4SM904GMMA31MMA_64x128x32_F32E5M2E5M2_SS_TNILNSO_7ScaleInE1ELSQ_1EEEEEENS4_6LayoutINS5_IJNSA_ILi2EEESB_SB_EEENS5_IJSB_NSA_ILi0EEESW_EEEEENS5_IJNS4_10UnderscoreESZ_SZ_EEEEENS4_13SM90_TMA_LOADENS4_14ComposedLayoutINS4_7SwizzleILi1ELi4ELi3EEENS4_18smem_ptr_flag_bitsILi8EEENST_INS5_IJNSA_ILi8EEESH_EEENS5_IJSH_SB_EEEEEEEvNS4_8identityES12_S1C_vS1D_EENS_8epilogue10collective6detail29Sm90TmaWarpSpecializedAdapterINS1G_15DefaultEpilogueISJ_SK_SK_NS1F_6thread17LinearCombinationISJ_Li1EffLNS1K_9ScaleType4KindE0ELNS_15FloatRoundStyleE2ESJ_EENS1_15EpilogueDefaultEEEEEvvEEEEvNT_6ParamsE,@function
        .size           _ZN7cutlass13device_kernelINS_4gemm6kernel13GemmUniversalIN4cute5tupleIJiiiiEEENS1_10collective13CollectiveMmaINS1_37MainloopSm90TmaGmmaWarpSpecializedFP8ILi18ENS5_IJNS4_1CILi1EEESB_SB_EEENS1_35KernelTmaWarpSpecializedCooperativeEEENS5_IJNSA_ILi256EEENSA_ILi128EEENSA_ILi32EEEEEENS_12float_e5m2_tENS5_IJlSB_lEEESJ_SK_NS4_8TiledMMAINS4_8MMA_AtomIJNS4_4SM904GMMA31MMA_64x128x32_F32E5M2E5M2_SS_TNILNSO_7ScaleInE1ELSQ_1EEEEEENS4_6LayoutINS5_IJNSA_ILi2EEESB_SB_EEENS5_IJSB_NSA_ILi0EEESW_EEEEENS5_IJNS4_10UnderscoreESZ_SZ_EEEEENS4_13SM90_TMA_LOADENS4_14ComposedLayoutINS4_7SwizzleILi1ELi4ELi3EEENS4_18smem_ptr_flag_bitsILi8EEENST_INS5_IJNSA_ILi8EEESH_EEENS5_IJSH_SB_EEEEEEEvNS4_8identityES12_S1C_vS1D_EENS_8epilogue10collective6detail29Sm90TmaWarpSpecializedAdapterINS1G_15DefaultEpilogueISJ_SK_SK_NS1F_6thread17LinearCombinationISJ_Li1EffLNS1K_9ScaleType4KindE0ELNS_15FloatRoundStyleE2ESJ_EENS1_15EpilogueDefaultEEEEEvvEEEEvNT_6ParamsE,(.L_x_358 - _ZN7cutlass13device_kernelINS_4gemm6kernel13GemmUniversalIN4cute5tupleIJiiiiEEENS1_10collective13CollectiveMmaINS1_37MainloopSm90TmaGmmaWarpSpecializedFP8ILi18ENS5_IJNS4_1CILi1EEESB_SB_EEENS1_35KernelTmaWarpSpecializedCooperativeEEENS5_IJNSA_ILi256EEENSA_ILi128EEENSA_ILi32EEEEEENS_12float_e5m2_tENS5_IJlSB_lEEESJ_SK_NS4_8TiledMMAINS4_8MMA_AtomIJNS4_4SM904GMMA31MMA_64x128x32_F32E5M2E5M2_SS_TNILNSO_7ScaleInE1ELSQ_1EEEEEENS4_6LayoutINS5_IJNSA_ILi2EEESB_SB_EEENS5_IJSB_NSA_ILi0EEESW_EEEEENS5_IJNS4_10UnderscoreESZ_SZ_EEEEENS4_13SM90_TMA_LOADENS4_14ComposedLayoutINS4_7SwizzleILi1ELi4ELi3EEENS4_18smem_ptr_flag_bitsILi8EEENST_INS5_IJNSA_ILi8EEESH_EEENS5_IJSH_SB_EEEEEEEvNS4_8identityES12_S1C_vS1D_EENS_8epilogue10collective6detail29Sm90TmaWarpSpecializedAdapterINS1G_15DefaultEpilogueISJ_SK_SK_NS1F_6thread17LinearCombinationISJ_Li1EffLNS1K_9ScaleType4KindE0ELNS_15FloatRoundStyleE2ESJ_EENS1_15EpilogueDefaultEEEEEvvEEEEvNT_6ParamsE)
        .other          _ZN7cutlass13device_kernelINS_4gemm6kernel13GemmUniversalIN4cute5tupleIJiiiiEEENS1_10collective13CollectiveMmaINS1_37MainloopSm90TmaGmmaWarpSpecializedFP8ILi18ENS5_IJNS4_1CILi1EEESB_SB_EEENS1_35KernelTmaWarpSpecializedCooperativeEEENS5_IJNSA_ILi256EEENSA_ILi128EEENSA_ILi32EEEEEENS_12float_e5m2_tENS5_IJlSB_lEEESJ_SK_NS4_8TiledMMAINS4_8MMA_AtomIJNS4_4SM904GMMA31MMA_64x128x32_F32E5M2E5M2_SS_TNILNSO_7ScaleInE1ELSQ_1EEEEEENS4_6LayoutINS5_IJNSA_ILi2EEESB_SB_EEENS5_IJSB_NSA_ILi0EEESW_EEEEENS5_IJNS4_10UnderscoreESZ_SZ_EEEEENS4_13SM90_TMA_LOADENS4_14ComposedLayoutINS4_7SwizzleILi1ELi4ELi3EEENS4_18smem_ptr_flag_bitsILi8EEENST_INS5_IJNSA_ILi8EEESH_EEENS5_IJSH_SB_EEEEEEEvNS4_8identityES12_S1C_vS1D_EENS_8epilogue10collective6detail29Sm90TmaWarpSpecializedAdapterINS1G_15DefaultEpilogueISJ_SK_SK_NS1F_6thread17LinearCombinationISJ_Li1EffLNS1K_9ScaleType4KindE0ELNS_15FloatRoundStyleE2ESJ_EENS1_15EpilogueDefaultEEEEEvvEEEEvNT_6ParamsE,@"STO_CUDA_ENTRY STV_DEFAULT"
_ZN7cutlass13device_kernelINS_4gemm6kernel13GemmUniversalIN4cute5tupleIJiiiiEEENS1_10collective13CollectiveMmaINS1_37MainloopSm90TmaGmmaWarpSpecializedFP8ILi18ENS5_IJNS4_1CILi1EEESB_SB_EEENS1_35KernelTmaWarpSpecializedCooperativeEEENS5_IJNSA_ILi256EEENSA_ILi128EEENSA_ILi32EEEEEENS_12float_e5m2_tENS5_IJlSB_lEEESJ_SK_NS4_8TiledMMAINS4_8MMA_AtomIJNS4_4SM904GMMA31MMA_64x128x32_F32E5M2E5M2_SS_TNILNSO_7ScaleInE1ELSQ_1EEEEEENS4_6LayoutINS5_IJNSA_ILi2EEESB_SB_EEENS5_IJSB_NSA_ILi0EEESW_EEEEENS5_IJNS4_10UnderscoreESZ_SZ_EEEEENS4_13SM90_TMA_LOADENS4_14ComposedLayoutINS4_7SwizzleILi1ELi4ELi3EEENS4_18smem_ptr_flag_bitsILi8EEENST_INS5_IJNSA_ILi8EEESH_EEENS5_IJSH_SB_EEEEEEEvNS4_8identityES12_S1C_vS1D_EENS_8epilogue10collective6detail29Sm90TmaWarpSpecializedAdapterINS1G_15DefaultEpilogueISJ_SK_SK_NS1F_6thread17LinearCombinationISJ_Li1EffLNS1K_9ScaleType4KindE0ELNS_15FloatRoundStyleE2ESJ_EENS1_15EpilogueDefaultEEEEEvvEEEEvNT_6ParamsE:
[----:B------:R-:W0:Y:S02]  /*0000*/  LDC R1, c[0x0][0x28] ;  /* 0x00000a00ff017b82 */ /* 0x000e240000000800 */
[----:B0-----:R-:W-:Y:S01]  /*0010*/  VIADD R1, R1, 0xffffff00 ;  /* 0xffffff0001017836 */ /* 0x001fe20000000000 */
[----:B------:R-:W0:Y:S01]  /*0020*/  S2R R2, SR_TID.X ;  /* 0x0000000000027919 */ /* 0x000e220000002100 */
[----:B------:R-:W-:Y:S01]  /*0030*/  ELECT P0, URZ, PT ;  /* 0x00000000003f782f */ /* 0x000fe20003800000 */
[----:B------:R-:W-:Y:S01]  /*0040*/  BSSY B0, `(.L_x_0) ;  /* 0x0000015000007945 */ /* 0x000fe20003800000 */
[--C-:B0-----:R-:W-:Y:S02]  /*0050*/  SHF.R.U32.HI R0, RZ, 0x5, R2.reuse ;  /* 0x00000005ff007819 */ /* 0x101fe40000011602 */
[----:B------:R-:W-:-:S03]  /*0060*/  SHF.R.U32.HI R2, RZ, 0x7, R2 ;  /* 0x00000007ff027819 */ /* 0x000fc60000011602 */
[----:B------:R-:W0:Y:S04]  /*0070*/  SHFL.IDX PT, R3, R0, RZ, 0x1f ;  /* 0x00001fff00037589 */ /* 0x000e2800000e0000 */
[----:B------:R-:W1:Y:S01]  /*0080*/  SHFL.IDX PT, R2, R2, RZ, 0x1f ;  /* 0x00001fff02027589 */ /* 0x000e6200000e0000 */
[----:B0-----:R-:W-:Y:S02]  /*0090*/  R2UR UR4, R3 ;  /* 0x00000000030472ca */ /* 0x001fe400000e0000 */
[----:B-1----:R-:W-:-:S11]  /*00a0*/  R2UR UR6, R2 ;  /* 0x00000000020672ca */ /* 0x002fd600000e0000 */
[----:B------:R-:W-:Y:S02]  /*00b0*/  USHF.R.S32.HI UR5, URZ, 0x1f, UR4 ;  /* 0x0000001f3f057899 */ /* 0x000fe40008011404 */
[----:B------:R-:W-:Y:S02]  /*00c0*/  ISETP.NE.OR P0, PT, RZ, UR4, !P0 ;  /* 0x00000004ff007c0c */ /* 0x000fe4000c705670 */
[----:B------:R-:W-:-:S04]  /*00d0*/  ULEA.HI UR5, UR5, UR4, URZ, 0x2 ;  /* 0x0000000405057291 */ /* 0x000fc8000f8f103f */
[----:B------:R-:W-:-:S04]  /*00e0*/  ULOP3.LUT UR5, UR5, 0xfffffffc, URZ, 0xc0, !UPT ;  /* 0xfffffffc05057892 */ /* 0x000fc8000f8ec03f */
[----:B------:R-:W-:-:S03]  /*00f0*/  UIADD3 UR8, UR4, -UR5, URZ ;  /* 0x8000000504087290 */ /* 0x000fc6000fffe03f */
[----:B------:R-:W-:Y:S09]  /*0100*/  @P0 BRA `(.L_x_1) ;  /* 0x0000000000200947 */ /* 0x000ff20003800000 */
[----:B------:R-:W-:Y:S02]  /*0110*/  ULDC.64 UR4, c[0x0][0x198] ;  /* 0x0000660000047ab9 */ /* 0x000fe40000000a00 */
[----:B------:R-:W-:Y:S02]  /*0120*/  UIADD3 UR10, UP0, UR4, 0xf0, URZ ;  /* 0x000000f0040a7890 */ /* 0x000fe4000ff1e03f */
[----:B------:R-:W-:Y:S02]  /*0130*/  UIADD3 UR4, UP1, UR4, 0x1f0, URZ ;  /* 0x000001f004047890 */ /* 0x000fe4000ff3e03f */
[----:B------:R-:W-:Y:S02]  /*0140*/  UIADD3.X UR11, URZ, UR5, URZ, UP0, !UPT ;  /* 0x000000053f0b7290 */ /* 0x000fe400087fe43f */
[----:B------:R-:W-:-:S07]  /*0150*/  UIADD3.X UR5, URZ, UR5, URZ, UP1, !UPT ;  /* 0x000000053f057290 */ /* 0x000fce0008ffe43f */
[----:B------:R0:W-:Y:S02]  /*0160*/  UTMACCTL.PF [UR10] ;  /* 0x000000000a0079b9 */ /* 0x0001e40008040000 */
[----:B------:R0:W-:Y:S02]  /*0170*/  UTMACCTL.PF [UR4] ;  /* 0x00000000040079b9 */ /* 0x0001e40008040000 */
[----:B0-----:R-:W-:Y:S01]  /*0180*/  NOP ;  /* 0x0000000000007918 */ /* 0x001fe20000000000 */
.L_x_1:
[----:B------:R-:W-:Y:S05]  /*0190*/  BSYNC B0 ;  /* 0x0000000000007941 */ /* 0x000fea0003800000 */
.L_x_0:
[----:B------:R-:W0:Y:S01]  /*01a0*/  SHFL.IDX PT, R2, R0, RZ, 0x1f ;  /* 0x00001fff00027589 */ /* 0x000e2200000e0000 */
[----:B------:R-:W-:Y:S01]  /*01b0*/  UISETP.NE.AND UP0, UPT, UR8, 0x3, UPT ;  /* 0x000000030800788c */ /* 0x000fe2000bf05270 */
[----:B------:R-:W-:Y:S01]  /*01c0*/  ISETP.NE.AND P1, PT, RZ, UR6, PT ;  /* 0x00000006ff007c0c */ /* 0x000fe2000bf25270 */
[----:B------:R-:W-:Y:S02]  /*01d0*/  UIADD3 UR10, UR6, -0x1, URZ ;  /* 0xffffffff060a7890 */ /* 0x000fe4000fffe03f */
[----:B------:R-:W-:Y:S02]  /*01e0*/  UISETP.EQ.OR UP0, UPT, UR8, URZ, !UP0 ;  /* 0x0000003f0800728c */ /* 0x000fe4000c702670 */
[----:B------:R-:W-:Y:S02]  /*01f0*/  UISETP.GE.U32.AND UP1, UPT, UR10, 0x2, UPT ;  /* 0x000000020a00788c */ /* 0x000fe4000bf26070 */
[----:B------:R-:W-:-:S04]  /*0200*/  UISETP.EQ.AND UP0, UPT, UR6, URZ, UP0 ;  /* 0x0000003f0600728c */ /* 0x000fc80008702270 */
[----:B------:R-:W-:-:S04]  /*0210*/  USEL UR13, URZ, 0x1, !UP0 ;  /* 0x000000013f0d7887 */ /* 0x000fc8000c000000 */
[----:B------:R-:W-:Y:S01]  /*0220*/  USEL UR13, UR13, 0x2, UP1 ;  /* 0x000000020d0d7887 */ /* 0x000fe20008800000 */
[----:B0-----:R-:W-:-:S13]  /*0230*/  ISETP.NE.AND P0, PT, R2, RZ, PT ;  /* 0x000000ff0200720c */ /* 0x001fda0003f05270 */
[----:B------:R-:W-:Y:S05]  /*0240*/  @P0 BRA `(.L_x_2) ;  /* 0x0000000000d40947 */ /* 0x000fea0003800000 */
[----:B------:R-:W-:Y:S01]  /*0250*/  ELECT P0, URZ, PT ;  /* 0x00000000003f782f */ /* 0x000fe20003800000 */
[----:B------:R-:W-:-:S12]  /*0260*/  BSSY B0, `(.L_x_2) ;  /* 0x0000033000007945 */ /* 0x000fd80003800000 */
[----:B------:R-:W-:Y:S05]  /*0270*/  @!P0 BRA `(.L_x_3) ;  /* 0x0000000000c48947 */ /* 0x000fea0003800000 */
[----:B------:R-:W0:Y:S01]  /*0280*/  S2UR UR9, SR_CgaCtaId ;  /* 0x00000000000979c3 */ /* 0x000e220000008800 */
[----:B------:R-:W-:Y:S01]  /*0290*/  UMOV UR4, 0x400 ;  /* 0x0000040000047882 */ /* 0x000fe20000000000 */
[----:B------:R-:W-:Y:S01]  /*02a0*/  UMOV UR5, 0x1 ;  /* 0x0000000100057882 */ /* 0x000fe20000000000 */
[----:B------:R-:W-:Y:S02]  /*02b0*/  UMOV UR6, 0x100 ;  /* 0x0000010000067882 */ /* 0x000fe40000000000 */
[----:B------:R-:W-:-:S04]  /*02c0*/  UIADD3 UR6, -UR6, 0x100000, URZ ;  /* 0x0010000006067890 */ /* 0x000fc8000fffe13f */
[----:B------:R-:W-:Y:S02]  /*02d0*/  USHF.L.U32 UR7, UR6, 0xb, URZ ;  /* 0x0000000b06077899 */ /* 0x000fe4000800063f */
[----:B------:R-:W-:Y:S02]  /*02e0*/  USHF.L.U32 UR6, UR6, 0x1, URZ ;  /* 0x0000000106067899 */ /* 0x000fe4000800063f */
[----:B0-----:R-:W-:Y:S02]  /*02f0*/  ULEA UR9, UR9, UR4, 0x18 ;  /* 0x0000000409097291 */ /* 0x001fe4000f8ec03f */
[----:B------:R-:W-:-:S04]  /*0300*/  UIADD3 UR4, -UR5, 0x100000, URZ ;  /* 0x0010000005047890 */ /* 0x000fc8000fffe13f */
[----:B------:R-:W-:Y:S02]  /*0310*/  USHF.L.U32 UR5, UR4, 0xb, URZ ;  /* 0x0000000b04057899 */ /* 0x000fe4000800063f */
[----:B------:R-:W-:Y:S01]  /*0320*/  USHF.L.U32 UR4, UR4, 0x1, URZ ;  /* 0x0000000104047899 */ /* 0x000fe2000800063f */
[----:B------:R-:W0:Y:S11]  /*0330*/  FENCE.VIEW.ASYNC.S ;  /* 0x00000000000073c6 */ /* 0x000e360000000000 */
[----:B0-----:R0:W1:Y:S01]  /*0340*/  SYNCS.EXCH.64 URZ, [UR9], UR4 ;  /* 0x00000004093f75b2 */ /* 0x0010620008000100 */
[----:B------:R0:W2:Y:S01]  /*0350*/  SYNCS.EXCH.64 URZ, [UR9+0x90], UR6 ;  /* 0x00009006093f75b2 */ /* 0x0000a20008000100 */
[----:B------:R0:W3:Y:S01]  /*0360*/  SYNCS.EXCH.64 URZ, [UR9+0x8], UR4 ;  /* 0x00000804093f75b2 */ /* 0x0000e20008000100 */
[----:B------:R0:W4:Y:S01]  /*0370*/  SYNCS.EXCH.64 URZ, [UR9+0x98], UR6 ;  /* 0x00009806093f75b2 */ /* 0x0001220008000100 */
[----:B------:R0:W0:Y:S01]  /*0380*/  SYNCS.EXCH.64 URZ, [UR9+0x10], UR4 ;  /* 0x00001004093f75b2 */ /* 0x0000220008000100 */
        /* <DEDUP_REMOVED lines=31> */
[----:B-1234-:R-:W-:Y:S01]  /*0580*/  NOP ;  /* 0x0000000000007918 */ /* 0x01efe20000000000 */
.L_x_3:
[----:B0-----:R-:W-:Y:S05]  /*0590*/  BSYNC B0 ;  /* 0x0000000000007941 */ /* 0x001fea0003800000 */
.L_x_2:
[----:B------:R-:W0:Y:S01]  /*05a0*/  SHFL.IDX PT, R0, R0, RZ, 0x1f ;  /* 0x00001fff00007589 */ /* 0x000e2200000e0000 */
[----:B------:R-:W1:Y:S01]  /*05b0*/  LDC R2, c[0x0][0x65c] ;  /* 0x00019700ff027b82 */ /* 0x000e620000000800 */
[----:B------:R-:W-:Y:S01]  /*05c0*/  ELECT P0, URZ, PT ;  /* 0x00000000003f782f */ /* 0x000fe20003800000 */
[----:B------:R-:W-:Y:S01]  /*05d0*/  IMAD.MOV.U32 R3, RZ, RZ, RZ ;  /* 0x000000ffff037224 */ /* 0x000fe200078e00ff */
[----:B------:R-:W-:Y:S01]  /*05e0*/  UMOV UR4, 0x20 ;  /* 0x0000002000047882 */ /* 0x000fe20000000000 */
[----:B------:R-:W-:Y:S01]  /*05f0*/  NOP ;  /* 0x0000000000007918 */ /* 0x000fe20000000000 */
[----:B------:R-:W-:Y:S01]  /*0600*/  NOP ;  /* 0x0000000000007918 */ /* 0x000fe20000000000 */
[----:B0-----:R-:W-:Y:S02]  /*0610*/  ISETP.NE.OR P0, PT, R0, RZ, !P0 ;  /* 0x000000ff0000720c */ /* 0x001fe40004705670 */
[----:B-1----:R-:W-:Y:S01]  /*0620*/  ISETP.NE.AND P4, PT, R2, 0x1, PT ;  /* 0x000000010200780c */ /* 0x002fe20003f85270 */
[----:B------:R-:W0:Y:S01]  /*0630*/  S2R R0, SR_CTAID.Y ;  /* 0x0000000000007919 */ /* 0x000e220000002600 */
[----:B------:R-:W1:Y:S09]  /*0640*/  S2R R2, SR_CTAID.X ;  /* 0x0000000000027919 */ /* 0x000e720000002500 */
[----:B------:R-:W-:Y:S01]  /*0650*/  VOTEU.ALL UP0, P0 ;  /* 0x00000000003f7886 */ /* 0x000fe20000000000 */
[----:B------:R-:W-:Y:S01]  /*0660*/  VOTEU.ALL UP1, P0 ;  /* 0x00000000003f7886 */ /* 0x000fe20000020000 */
[----:B------:R-:W1:Y:S01]  /*0670*/  @P4 LDC R7, c[0x0][0x10] ;  /* 0x00000400ff074b82 */ /* 0x000e620000000800 */
[----:B------:R-:W-:-:S02]  /*0680*/  @P4 IMAD.MOV.U32 R5, RZ, RZ, RZ ;  /* 0x000000ffff054224 */ /* 0x000fc400078e00ff */
[----:B------:R-:W-:Y:S01]  /*0690*/  @P4 IMAD.MOV.U32 R11, RZ, RZ, RZ ;  /* 0x000000ffff0b4224 */ /* 0x000fe200078e00ff */
[----:B------:R-:W-:Y:S01]  /*06a0*/  @!UP0 UMOV UR6, 0x400 ;  /* 0x0000040000068882 */ /* 0x000fe20000000000 */
[----:B------:R-:W-:-:S04]  /*06b0*/  @!UP0 UIADD3 UR4, -UR4, 0x100000, URZ ;  /* 0x0010000004048890 */ /* 0x000fc8000fffe13f */
[----:B------:R-:W-:Y:S02]  /*06c0*/  @!UP0 USHF.L.U32 UR5, UR4, 0xb, URZ ;  /* 0x0000000b04058899 */ /* 0x000fe4000800063f */
[----:B------:R-:W-:Y:S01]  /*06d0*/  @!UP0 USHF.L.U32 UR4, UR4, 0x1, URZ ;  /* 0x0000000104048899 */ /* 0x000fe2000800063f */
[----:B------:R-:W2:Y:S08]  /*06e0*/  @!P4 LDC R9, c[0x0][0xc] ;  /* 0x00000300ff09cb82 */ /* 0x000eb00000000800 */
[----:B------:R-:W3:Y:S01]  /*06f0*/  @!UP0 S2UR UR7, SR_CgaCtaId ;  /* 0x00000000000789c3 */ /* 0x000ee20000008800 */
[----:B0-----:R-:W-:-:S04]  /*0700*/  @P4 IMAD.MOV.U32 R4, RZ, RZ, R0 ;  /* 0x000000ffff044224 */ /* 0x001fc800078e0000 */
[----:B-1----:R-:W-:-:S04]  /*0710*/  @P4 IMAD.WIDE.U32 R6, R2, R7, R4 ;  /* 0x0000000702064225 */ /* 0x002fc800078e0004 */
[----:B------:R-:W-:Y:S02]  /*0720*/  @P4 IMAD.MOV.U32 R16, RZ, RZ, R6 ;  /* 0x000000ffff104224 */ /* 0x000fe400078e0006 */
[----:B------:R-:W-:Y:S02]  /*0730*/  @P4 IMAD.IADD R17, R7, 0x1, R11 ;  /* 0x0000000107114824 */ /* 0x000fe400078e020b */
[----:B--2---:R-:W-:-:S04]  /*0740*/  @!P4 IMAD.WIDE.U32 R4, R9, R0, R2 ;  /* 0x000000000904c225 */ /* 0x004fc800078e0002 */
[----:B------:R-:W-:Y:S02]  /*0750*/  @!P4 IMAD.MOV.U32 R16, RZ, RZ, R4 ;  /* 0x000000ffff10c224 */ /* 0x000fe400078e0004 */
[----:B------:R-:W-:Y:S01]  /*0760*/  @!P4 IMAD.MOV.U32 R17, RZ, RZ, R5 ;  /* 0x000000ffff11c224 */ /* 0x000fe200078e0005 */
[----:B---3--:R-:W-:Y:S02]  /*0770*/  @!UP0 ULEA UR6, UR7, UR6, 0x18 ;  /* 0x0000000607068291 */ /* 0x008fe4000f8ec03f */
[----:B------:R0:W-:Y:S01]  /*0780*/  STL [R1+0x7c], R16 ;  /* 0x00007c1001007387 */ /* 0x0001e20000100800 */
[----:B------:R-:W-:-:S03]  /*0790*/  VOTEU.ALL UP0, P0 ;  /* 0x00000000003f7886 */ /* 0x000fc60000000000 */
[----:B------:R0:W-:Y:S04]  /*07a0*/  STL [R1+0x78], R17 ;  /* 0x0000781101007387 */ /* 0x0001e80000100800 */
[----:B------:R-:W1:Y:S02]  /*07b0*/  FENCE.VIEW.ASYNC.S ;  /* 0x00000000000073c6 */ /* 0x000e640000000000 */
[----:B-1----:R0:W1:Y:S01]  /*07c0*/  @!UP0 SYNCS.EXCH.64 URZ, [UR6+0x130], UR4 ;  /* 0x00013004063f85b2 */ /* 0x0020620008000100 */
[----:B------:R0:W1:Y:S01]  /*07d0*/  @!UP1 SYNCS.EXCH.64 URZ, [UR6+0x138], UR4 ;  /* 0x00013804063f95b2 */ /* 0x0000620008000100 */
[----:B------:R-:W-:Y:S01]  /*07e0*/  NOP ;  /* 0x0000000000007918 */ /* 0x000fe20000000000 */
[----:B-1----:R-:W-:Y:S06]  /*07f0*/  BAR.SYNC.DEFER_BLOCKING 0x0 ;  /* 0x0000000000007b1d */ /* 0x002fec0000010000 */
[----:B0-----:R-:W-:Y:S05]  /*0800*/  @!P1 BRA `(.L_x_4) ;  /* 0x000000e000e89947 */ /* 0x001fea0003800000 */
[----:B------:R-:W-:-:S06]  /*0810*/  UISETP.GT.U32.AND UP0, UPT, UR10, 0x1, UPT ;  /* 0x000000010a00788c */ /* 0x000fcc000bf04070 */
[----:B------:R-:W-:-:S13]  /*0820*/  PLOP3.LUT P0, PT, PT, PT, UP0, 0x80, 0x0 ;  /* 0x000000000000781c */ /* 0x000fda0003f0f008 */
[----:B------:R-:W-:Y:S05]  /*0830*/  @P0 EXIT ;  /* 0x000000000000094d */ /* 0x000fea0003800000 */
[----:B------:R-:W-:Y:S01]  /*0840*/  IMAD.MOV.U32 R6, RZ, RZ, -0x1 ;  /* 0xffffffffff067424 */ /* 0x000fe200078e00ff */
[----:B------:R-:W-:Y:S01]  /*0850*/  ULDC.64 UR4, c[0x0][0x650] ;  /* 0x0001940000047ab9 */ /* 0x000fe20000000a00 */
[----:B------:R-:W-:Y:S01]  /*0860*/  IMAD.MOV.U32 R5, RZ, RZ, -0x1 ;  /* 0xffffffffff057424 */ /* 0x000fe200078e00ff */
[----:B------:R-:W-:Y:S01]  /*0870*/  ISETP.GE.U32.AND P0, PT, R16, UR4, PT ;  /* 0x0000000410007c0c */ /* 0x000fe2000bf06070 */
[----:B------:R-:W-:Y:S01]  /*0880*/  UMOV UR22, 0xffffffff ;  /* 0xffffffff00167882 */ /* 0x000fe20000000000 */
[----:B------:R0:W-:Y:S01]  /*0890*/  STL [R1+0x84], R6 ;  /* 0x0000840601007387 */ /* 0x0001e20000100800 */
[----:B------:R-:W-:Y:S02]  /*08a0*/  PRMT R4, RZ, 0x7610, R4 ;  /* 0x00007610ff047816 */ /* 0x000fe40000000004 */
[----:B------:R-:W-:Y:S01]  /*08b0*/  ISETP.GE.U32.AND.EX P0, PT, R17, UR5, PT, P0 ;  /* 0x0000000511007c0c */ /* 0x000fe2000bf06100 */
[----:B------:R0:W-:-:S12]  /*08c0*/  STL [R1+0x80], R5 ;  /* 0x0000800501007387 */ /* 0x0001d80000100800 */
[----:B0-----:R-:W-:Y:S05]  /*08d0*/  @P0 BRA `(.L_x_5) ;  /* 0x0000000400680947 */ /* 0x001fea0003800000 */
[----:B------:R-:W0:Y:S01]  /*08e0*/  LDC.64 R12, c[0x0][0x628] ;  /* 0x00018a00ff0c7b82 */ /* 0x000e220000000a00 */
[----:B------:R-:W-:Y:S02]  /*08f0*/  IMAD.MOV.U32 R4, RZ, RZ, R16 ;  /* 0x000000ffff047224 */ /* 0x000fe400078e0010 */
[----:B------:R-:W-:-:S05]  /*0900*/  IMAD.MOV.U32 R5, RZ, RZ, R17 ;  /* 0x000000ffff057224 */ /* 0x000fca00078e0011 */
[----:B------:R-:W1:Y:S08]  /*0910*/  LDC R10, c[0x0][0x630] ;  /* 0x00018c00ff0a7b82 */ /* 0x000e700000000800 */
[----:B------:R-:W2:Y:S01]  /*0920*/  LDC.64 R14, c[0x0][0x620] ;  /* 0x00018800ff0e7b82 */ /* 0x000ea20000000a00 */
[----:B0-----:R-:W-:-:S04]  /*0930*/  ISETP.NE.U32.AND P0, PT, R12, RZ, PT ;  /* 0x000000ff0c00720c */ /* 0x001fc80003f05070 */
[----:B------:R-:W-:-:S13]  /*0940*/  ISETP.NE.AND.EX P0, PT, R13, RZ, PT, P0 ;  /* 0x000000ff0d00720c */ /* 0x000fda0003f05300 */
[----:B-12---:R-:W-:Y:S05]  /*0950*/  @!P0 BRA `(.L_x_6) ;  /* 0x0000000000288947 */ /* 0x006fea0003800000 */
[----:B------:R-:W0:Y:S02]  /*0960*/  LDC R9, c[0x0][0x634] ;  /* 0x00018d00ff097b82 */ /* 0x000e240000000800 */
[----:B0-----:R-:W-:-:S05]  /*0970*/  IADD3 R9, P0, R16, R9, RZ ;  /* 0x0000000910097210 */ /* 0x001fca0007f1e0ff */
[----:B------:R-:W-:-:S04]  /*0980*/  IMAD.X R11, RZ, RZ, R17, P0 ;  /* 0x000000ffff0b7224 */ /* 0x000fc800000e0611 */
[----:B------:R-:W-:-:S04]  /*0990*/  IMAD.WIDE.U32 R4, R11, R12, RZ ;  /* 0x0000000c0b047225 */ /* 0x000fc800078e00ff */
[----:B------:R-:W-:-:S04]  /*09a0*/  IMAD.WIDE.U32 R6, P0, R9, R13, R4 ;  /* 0x0000000d09067225 */ /* 0x000fc80007800004 */
[----:B------:R-:W-:-:S04]  /*09b0*/  IMAD.WIDE.U32 R4, R9, R12, RZ ;  /* 0x0000000c09047225 */ /* 0x000fc800078e00ff */
[----:B------:R-:W-:Y:S01]  /*09c0*/  IMAD.X R9, RZ, RZ, RZ, P0 ;  /* 0x000000ffff097224 */ /* 0x000fe200000e06ff */
[----:B------:R-:W-:Y:S01]  /*09d0*/  IADD3 RZ, P0, R5, R6, RZ ;  /* 0x0000000605ff7210 */ /* 0x000fe20007f1e0ff */
[----:B------:R-:W-:-:S04]  /*09e0*/  IMAD.MOV.U32 R8, RZ, RZ, R7 ;  /* 0x000000ffff087224 */ /* 0x000fc800078e0007 */
[----:B------:R-:W-:-:S08]  /*09f0*/  IMAD.WIDE.U32.X R4, R11, R13, R8, P0 ;  /* 0x0000000d0b047225 */ /* 0x000fd000000e0408 */
.L_x_6:
[-CC-:B------:R-:W-:Y:S01]  /*0a00*/  SHF.R.U64 R24, R4, R10.reuse, R5.reuse ;  /* 0x0000000a04187219 */ /* 0x180fe20000001205 */
[----:B------:R-:W0:Y:S01]  /*0a10*/  LDC R8, c[0x0][0x618] ;  /* 0x00018600ff087b82 */ /* 0x000e220000000800 */
[----:B------:R-:W-:Y:S01]  /*0a20*/  SHF.R.U32.HI R4, RZ, R10, R5 ;  /* 0x0000000aff047219 */ /* 0x000fe20000011605 */
[----:B------:R-:W-:Y:S01]  /*0a30*/  ULDC UR4, c[0x0][0x150] ;  /* 0x0000540000047ab9 */ /* 0x000fe20000000800 */
[----:B------:R-:W-:Y:S01]  /*0a40*/  IADD3 R9, P0, RZ, -R24, RZ ;  /* 0x80000018ff097210 */ /* 0x000fe20007f1e0ff */
[----:B------:R-:W-:Y:S01]  /*0a50*/  IMAD.MOV.U32 R5, RZ, RZ, R17 ;  /* 0x000000ffff057224 */ /* 0x000fe200078e0011 */
[----:B------:R-:W-:-:S03]  /*0a60*/  I2FP.F32.U32 R3, R2 ;  /* 0x0000000200037245 */ /* 0x000fc60000201000 */
[----:B------:R-:W1:Y:S01]  /*0a70*/  LDC.64 R18, c[0x0][0x640] ;  /* 0x00019000ff127b82 */ /* 0x000e620000000a00 */
[----:B------:R-:W-:Y:S02]  /*0a80*/  IMAD.X R11, RZ, RZ, ~R4, P0 ;  /* 0x000000ffff0b7224 */ /* 0x000fe400000e0e04 */
[----:B------:R-:W-:Y:S01]  /*0a90*/  FMUL R3, R3, UR4 ;  /* 0x0000000403037c20 */ /* 0x000fe20008400000 */
[----:B------:R-:W-:Y:S01]  /*0aa0*/  IMAD.MOV.U32 R4, RZ, RZ, R16 ;  /* 0x000000ffff047224 */ /* 0x000fe200078e0010 */
[----:B------:R-:W-:Y:S01]  /*0ab0*/  ULDC UR4, c[0x0][0x154] ;  /* 0x0000550000047ab9 */ /* 0x000fe20000000800 */
[-C--:B------:R-:W-:Y:S02]  /*0ac0*/  IMAD R6, R11, R14.reuse, RZ ;  /* 0x0000000e0b067224 */ /* 0x080fe400078e02ff */
[C---:B------:R-:W-:Y:S01]  /*0ad0*/  IMAD.WIDE.U32 R4, R9.reuse, R14, R4 ;  /* 0x0000000e09047225 */ /* 0x040fe200078e0004 */
[----:B------:R-:W2:Y:S01]  /*0ae0*/  LDC R10, c[0x0][0x608] ;  /* 0x00018200ff0a7b82 */ /* 0x000ea20000000800 */
[----:B------:R-:W3:Y:S02]  /*0af0*/  F2I.U32.TRUNC.NTZ R3, R3 ;  /* 0x0000000300037305 */ /* 0x000ee4000020f000 */
[----:B------:R-:W-:-:S04]  /*0b00*/  IMAD R9, R9, R15, R6 ;  /* 0x0000000f09097224 */ /* 0x000fc800078e0206 */
[----:B------:R-:W-:Y:S01]  /*0b10*/  IMAD.IADD R5, R5, 0x1, R9 ;  /* 0x0000000105057824 */ /* 0x000fe200078e0209 */
[----:B------:R-:W4:Y:S01]  /*0b20*/  LDC R7, c[0x0][0x144] ;  /* 0x00005100ff077b82 */ /* 0x000f220000000800 */
[----:B------:R-:W-:-:S03]  /*0b30*/  IMAD.MOV.U32 R9, RZ, RZ, 0x1 ;  /* 0x00000001ff097424 */ /* 0x000fc600078e00ff */
[----:B0-----:R-:W-:Y:S02]  /*0b40*/  SHF.R.U64 R12, R4, R8, R5 ;  /* 0x00000008040c7219 */ /* 0x001fe40000001205 */
[----:B------:R-:W-:Y:S02]  /*0b50*/  I2FP.F32.U32 R4, R0 ;  /* 0x0000000000047245 */ /* 0x000fe40000201000 */
[----:B------:R-:W0:Y:S01]  /*0b60*/  LDC R14, c[0x0][0x658] ;  /* 0x00019600ff0e7b82 */ /* 0x000e220000000800 */
[----:B-1----:R-:W-:Y:S01]  /*0b70*/  ISETP.NE.U32.AND P0, PT, R18, RZ, PT ;  /* 0x000000ff1200720c */ /* 0x002fe20003f05070 */
[----:B---3--:R-:W-:Y:S02]  /*0b80*/  IMAD.MOV R6, RZ, RZ, -R3 ;  /* 0x000000ffff067224 */ /* 0x008fe400078e0a03 */
[----:B------:R-:W-:Y:S01]  /*0b90*/  FMUL R4, R4, UR4 ;  /* 0x0000000404047c20 */ /* 0x000fe20008400000 */
[----:B------:R-:W-:Y:S01]  /*0ba0*/  SHF.R.U32.HI R3, RZ, R8, R5 ;  /* 0x00000008ff037219 */ /* 0x000fe20000011605 */
[----:B------:R-:W-:Y:S01]  /*0bb0*/  IMAD.MOV.U32 R5, RZ, RZ, -0x1 ;  /* 0xffffffffff057424 */ /* 0x000fe200078e00ff */
[----:B------:R-:W-:Y:S01]  /*0bc0*/  ISETP.NE.AND.EX P0, PT, R19, RZ, PT, P0 ;  /* 0x000000ff1300720c */ /* 0x000fe20003f05300 */
[----:B------:R1:W3:Y:S01]  /*0bd0*/  F2I.U32.TRUNC.NTZ R11, R4 ;  /* 0x00000004000b7305 */ /* 0x0002e2000020f000 */
[----:B------:R-:W1:Y:S01]  /*0be0*/  LDC R13, c[0x0][0x148] ;  /* 0x00005200ff0d7b82 */ /* 0x000e620000000800 */
[----:B--2---:R-:W-:-:S02]  /*0bf0*/  SHF.R.U64 R23, R12, R10, R3 ;  /* 0x0000000a0c177219 */ /* 0x004fc40000001203 */
[----:B------:R-:W-:-:S05]  /*0c00*/  SHF.R.U32.HI R3, RZ, R10, R3 ;  /* 0x0000000aff037219 */ /* 0x000fca0000011603 */
[----:B------:R-:W2:Y:S01]  /*0c10*/  LDC R17, c[0x0][0x600] ;  /* 0x00018000ff117b82 */ /* 0x000ea20000000800 */
[----:B----4-:R-:W-:-:S07]  /*0c20*/  IMAD R8, R7, R6, R2 ;  /* 0x0000000607087224 */ /* 0x010fce00078e0202 */
[----:B------:R-:W4:Y:S01]  /*0c30*/  LDC R16, c[0x0][0x648] ;  /* 0x00019200ff107b82 */ /* 0x000f220000000800 */
[-C--:B0-----:R-:W-:Y:S02]  /*0c40*/  SHF.L.U32 R2, R5, R14.reuse, RZ ;  /* 0x0000000e05027219 */ /* 0x081fe400000006ff */
[--C-:B------:R-:W-:Y:S02]  /*0c50*/  SHF.R.U64 R22, R23, R14, R3.reuse ;  /* 0x0000000e17167219 */ /* 0x100fe40000001203 */
[----:B------:R-:W-:Y:S02]  /*0c60*/  LOP3.LUT R10, RZ, R2, RZ, 0x33, !PT ;  /* 0x00000002ff0a7212 */ /* 0x000fe400078e33ff */
[-C--:B------:R-:W-:Y:S01]  /*0c70*/  SHF.R.U32.HI R3, RZ, R14.reuse, R3 ;  /* 0x0000000eff037219 */ /* 0x080fe20000011603 */
[----:B------:R-:W0:Y:S01]  /*0c80*/  LDC R21, c[0x0][0x638] ;  /* 0x00018e00ff157b82 */ /* 0x000e220000000800 */
[----:B------:R-:W-:Y:S01]  /*0c90*/  SHF.L.U32 R9, R9, R14, RZ ;  /* 0x0000000e09097219 */ /* 0x000fe200000006ff */
[----:B------:R-:W-:-:S06]  /*0ca0*/  IMAD.MOV.U32 R2, RZ, RZ, R22 ;  /* 0x000000ffff027224 */ /* 0x000fcc00078e0016 */
[----:B------:R-:W0:Y:S01]  /*0cb0*/  LDC R20, c[0x0][0x610] ;  /* 0x00018400ff147b82 */ /* 0x000e220000000800 */
[----:B-1-3--:R-:W-:Y:S05]  /*0cc0*/  @!P0 BRA `(.L_x_7) ;  /* 0x0000000000288947 */ /* 0x00afea0003800000 */
[----:B------:R-:W1:Y:S02]  /*0cd0*/  LDC R7, c[0x0][0x64c] ;  /* 0x00019300ff077b82 */ /* 0x000e640000000800 */
[----:B-1----:R-:W-:-:S05]  /*0ce0*/  IADD3 R7, P0, R22, R7, RZ ;  /* 0x0000000716077210 */ /* 0x002fca0007f1e0ff */
        /* <DEDUP_REMOVED lines=8> */
.L_x_7:
[----:B----4-:R-:W-:Y:S01]  /*0d70*/  SHF.R.U64 R2, R2, R16, R3 ;  /* 0x0000001002027219 */ /* 0x010fe20000001203 */
[----:B--2---:R-:W-:Y:S01]  /*0d80*/  VIADD R3, R17, 0xffffffff ;  /* 0xffffffff11037836 */ /* 0x004fe20000000000 */
[----:B------:R-:W-:Y:S01]  /*0d90*/  LOP3.LUT R10, R23, R10, RZ, 0xc0, !PT ;  /* 0x0000000a170a7212 */ /* 0x000fe200078ec0ff */
[----:B------:R-:W-:Y:S01]  /*0da0*/  IMAD.MOV R11, RZ, RZ, -R11 ;  /* 0x000000ffff0b7224 */ /* 0x000fe200078e0a0b */
[----:B------:R-:W-:Y:S01]  /*0db0*/  R2UR UR22, R24 ;  /* 0x00000000181672ca */ /* 0x000fe200000e0000 */
[----:B------:R-:W-:Y:S01]  /*0dc0*/  IMAD.MOV R4, RZ, RZ, -R2 ;  /* 0x000000ffff047224 */ /* 0x000fe200078e0a02 */
[----:B------:R-:W-:Y:S01]  /*0dd0*/  LOP3.LUT R3, R12, R3, RZ, 0xc0, !PT ;  /* 0x000000030c037212 */ /* 0x000fe200078ec0ff */
[----:B------:R-:W-:Y:S02]  /*0de0*/  @P4 IMAD R8, R13, R11, R0 ;  /* 0x0000000b0d084224 */ /* 0x000fe400078e0200 */
[----:B------:R-:W-:Y:S02]  /*0df0*/  IMAD R9, R9, R2, R10 ;  /* 0x0000000209097224 */ /* 0x000fe400078e020a */
[----:B0-----:R-:W-:-:S02]  /*0e00*/  IMAD R0, R4, R21, R22 ;  /* 0x0000001504007224 */ /* 0x001fc400078e0216 */
[----:B------:R-:W-:Y:S02]  /*0e10*/  IMAD R8, R9, R20, R8 ;  /* 0x0000001409087224 */ /* 0x000fe400078e0208 */
[----:B------:R-:W-:Y:S02]  /*0e20*/  IMAD R3, R0, R17, R3 ;  /* 0x0000001100037224 */ /* 0x000fe400078e0203 */
[----:B------:R-:W-:-:S03]  /*0e30*/  IMAD.MOV.U32 R4, RZ, RZ, 0x1 ;  /* 0x00000001ff047424 */ /* 0x000fc600078e00ff */
[----:B------:R-:W-:Y:S02]  /*0e40*/  SEL R2, R3, R8, !P4 ;  /* 0x0000000803027207 */ /* 0x000fe40006000000 */
[----:B------:R-:W-:-:S03]  /*0e50*/  SEL R0, R8, R3, !P4 ;  /* 0x0000000308007207 */ /* 0x000fc60006000000 */
[----:B------:R0:W-:Y:S04]  /*0e60*/  STL [R1+0x80], R2 ;  /* 0x0000800201007387 */ /* 0x0001e80000100800 */
[----:B------:R0:W-:Y:S02]  /*0e70*/  STL [R1+0x84], R0 ;  /* 0x0000840001007387 */ /* 0x0001e40000100800 */
.L_x_5:
[----:B------:R-:W-:-:S08]  /*0e80*/  NOP ;  /* 0x0000000000007918 */ /* 0x000fd00000000000 */
[----:B------:R-:W1:Y:S02]  /*0e90*/  USETMAXREG.TRY_ALLOC.CTAPOOL UP0, 0xe8 ;  /* 0x000000e8000079c8 */ /* 0x000e640008000600 */
[----:B-1----:R-:W-:-:S13]  /*0ea0*/  PLOP3.LUT P0, PT, PT, PT, UP0, 0x80, 0x0 ;  /* 0x000000000000781c */ /* 0x002fda0003f0f008 */
[----:B------:R-:W-:Y:S05]  /*0eb0*/  @!P0 BRA `(.L_x_5) ;  /* 0xfffffffc00f08947 */ /* 0x000fea000383ffff */
[----:B------:R-:W-:Y:S01]  /*0ec0*/  ULDC.64 UR4, c[0x0][0x598] ;  /* 0x0001660000047ab9 */ /* 0x000fe20000000a00 */
[----:B------:R-:W-:Y:S01]  /*0ed0*/  ULDC.64 UR16, c[0x0][0x208] ;  /* 0x0000820000107ab9 */ /* 0x000fe20000000a00 */
[----:B------:R-:W-:-:S04]  /*0ee0*/  ISETP.NE.U32.AND P0, PT, RZ, UR4, PT ;  /* 0x00000004ff007c0c */ /* 0x000fc8000bf05070 */
[----:B------:R-:W-:-:S13]  /*0ef0*/  ISETP.NE.AND.EX P0, PT, RZ, UR5, PT, P0 ;  /* 0x00000005ff007c0c */ /* 0x000fda000bf05300 */
[----:B------:R-:W-:Y:S05]  /*0f00*/  @!P0 BRA `(.L_x_8) ;  /* 0x0000000000208947 */ /* 0x000fea0003800000 */
[----:B0-----:R-:W0:Y:S02]  /*0f10*/  LDC.64 R2, c[0x0][0x598] ;  /* 0x00016600ff027b82 */ /* 0x001e240000000a00 */
[----:B0-----:R-:W2:Y:S02]  /*0f20*/  LDG.E.64 R2, desc[UR16][R2.64] ;  /* 0x0000001002027981 */ /* 0x001ea4000c1e1b00 */
[----:B--2---:R-:W-:-:S04]  /*0f30*/  ISETP.NE.U32.AND P0, PT, R2, RZ, PT ;  /* 0x000000ff0200720c */ /* 0x004fc80003f05070 */
[----:B------:R-:W-:-:S13]  /*0f40*/  ISETP.NE.AND.EX P0, PT, R3, RZ, PT, P0 ;  /* 0x000000ff0300720c */ /* 0x000fda0003f05300 */
[----:B------:R-:W-:Y:S05]  /*0f50*/  @!P0 BRA `(.L_x_8) ;  /* 0x00000000000c8947 */ /* 0x000fea0003800000 */
[----:B------:R-:W2:Y:S02]  /*0f60*/  LD.E R2, desc[UR16][R2.64] ;  /* 0x0000001002027980 */ /* 0x000ea4000c101900 */
[----:B--2---:R-:W-:Y:S01]  /*0f70*/  R2UR UR20, R2 ;  /* 0x00000000021472ca */ /* 0x004fe200000e0000 */
[----:B------:R-:W-:-:S14]  /*0f80*/  BRA `(.L_x_9) ;  /* 0x0000000000247947 */ /* 0x000fdc0003800000 */
.L_x_8:
[----:B------:R-:W-:Y:S02]  /*0f90*/  ULDC.64 UR4, c[0x0][0x588] ;  /* 0x0001620000047ab9 */ /* 0x000fe40000000a00 */
[----:B------:R-:W-:-:S04]  /*0fa0*/  ISETP.NE.U32.AND P0, PT, RZ, UR4, PT ;  /* 0x00000004ff007c0c */ /* 0x000fc8000bf05070 */
[----:B------:R-:W-:-:S13]  /*0fb0*/  ISETP.NE.AND.EX P0, PT, RZ, UR5, PT, P0 ;  /* 0x00000005ff007c0c */ /* 0x000fda000bf05300 */
[----:B------:R-:W-:Y:S05]  /*0fc0*/  @!P0 BRA `(.L_x_10) ;  /* 0x0000000000108947 */ /* 0x000fea0003800000 */
[----:B0-----:R-:W0:Y:S02]  /*0fd0*/  LDC.64 R2, c[0x0][0x588] ;  /* 0x00016200ff027b82 */ /* 0x001e240000000a00 */
[----:B0-----:R-:W2:Y:S02]  /*0fe0*/  LDG.E R2, desc[UR16][R2.64] ;  /* 0x0000001002027981 */ /* 0x001ea4000c1e1900 */
[----:B--2---:R-:W-:Y:S01]  /*0ff0*/  R2UR UR20, R2 ;  /* 0x00000000021472ca */ /* 0x004fe200000e0000 */
[----:B------:R-:W-:-:S14]  /*1000*/  BRA `(.L_x_9) ;  /* 0x0000000000047947 */ /* 0x000fdc0003800000 */
.L_x_10:
[----:B------:R-:W-:-:S05]  /*1010*/  ULDC UR20, c[0x0][0x580] ;  /* 0x0001600000147ab9 */ /* 0x000fca0000000800 */
.L_x_9:
[----:B------:R-:W-:Y:S02]  /*1020*/  ULDC.64 UR4, c[0x0][0x5a0] ;  /* 0x0001680000047ab9 */ /* 0x000fe40000000a00 */
        /* <DEDUP_REMOVED lines=11> */
.L_x_11:
        /* <DEDUP_REMOVED lines=8> */
.L_x_13:
[----:B------:R-:W-:-:S05]  /*1160*/  ULDC UR21, c[0x0][0x584] ;  /* 0x0001610000157ab9 */ /* 0x000fca0000000800 */
.L_x_12:
[----:B------:R-:W-:-:S13]  /*1170*/  LOP3.LUT P0, RZ, R4, 0xff, RZ, 0xc0, !PT ;  /* 0x000000ff04ff7812 */ /* 0x000fda000780c0ff */
[----:B------:R-:W-:Y:S05]  /*1180*/  @!P0 EXIT ;  /* 0x000000000000894d */ /* 0x000fea0003800000 */
[----:B------:R-:W-:Y:S01]  /*1190*/  ULDC UR4, c[0x0][0x28c] ;  /* 0x0000a30000047ab9 */ /* 0x000fe20000000800 */
[----:B------:R-:W-:Y:S02]  /*11a0*/  ULOP3.LUT UR23, UR13, 0x1, URZ, 0xfc, !UPT ;  /* 0x000000010d177892 */ /* 0x000fe4000f8efc3f */
[----:B------:R-:W-:-:S04]  /*11b0*/  UIADD3 UR4, UR4, 0x1f, URZ ;  /* 0x0000001f04047890 */ /* 0x000fc8000fffe03f */
[----:B------:R-:W-:-:S04]  /*11c0*/  USHF.R.S32.HI UR5, URZ, 0x1f, UR4 ;  /* 0x0000001f3f057899 */ /* 0x000fc80008011404 */
[----:B------:R-:W-:-:S03]  /*11d0*/  ULEA.HI UR5, UR5, UR4, URZ, 0x5 ;  /* 0x0000000405057291 */ /* 0x000fc6000f8f283f */
[----:B------:R-:W-:Y:S01]  /*11e0*/  UMOV UR4, URZ ;  /* 0x0000003f00047c82 */ /* 0x000fe20008000000 */
[----:B------:R-:W-:-:S03]  /*11f0*/  USHF.R.S32.HI UR12, URZ, 0x5, UR5 ;  /* 0x000000053f0c7899 */ /* 0x000fc60008011405 */
[----:B------:R-:W-:-:S09]  /*1200*/  UMOV UR5, URZ ;  /* 0x0000003f00057c82 */ /* 0x000fd20008000000 */
.L_x_294:
[----:B0-----:R-:W0:Y:S01]  /*1210*/  S2R R0, SR_TID.X ;  /* 0x0000000000007919 */ /* 0x001e220000002100 */
[----:B-1----:R-:W1:Y:S01]  /*1220*/  S2UR UR11, SR_CgaCtaId ;  /* 0x00000000000b79c3 */ /* 0x002e620000008800 */
[----:B------:R-:W-:Y:S01]  /*1230*/  UMOV UR14, 0x400 ;  /* 0x00000400000e7882 */ /* 0x000fe20000000000 */
[----:B------:R-:W-:Y:S01]  /*1240*/  UMOV UR6, URZ ;  /* 0x0000003f00067c82 */ /* 0x000fe20008000000 */
[----:B------:R-:W-:Y:S01]  /*1250*/  STL [R1+0x74], RZ ;  /* 0x000074ff01007387 */ /* 0x000fe20000100800 */
[----:B------:R-:W-:Y:S01]  /*1260*/  UMOV UR7, URZ ;  /* 0x0000003f00077c82 */ /* 0x000fe20008000000 */
[----:B------:R-:W-:Y:S01]  /*1270*/  UMOV UR8, URZ ;  /* 0x0000003f00087c82 */ /* 0x000fe20008000000 */
[----:B------:R-:W-:Y:S01]  /*1280*/  UMOV UR18, UR5 ;  /* 0x0000000500127c82 */ /* 0x000fe20008000000 */
[----:B------:R-:W-:Y:S01]  /*1290*/  STL [R1+0x70], RZ ;  /* 0x000070ff01007387 */ /* 0x000fe20000100800 */
[----:B--2---:R-:W2:Y:S01]  /*12a0*/  LDC R2, c[0x0][0x28c] ;  /* 0x0000a300ff027b82 */ /* 0x004ea20000000800 */
[----:B------:R-:W-:-:S02]  /*12b0*/  CS2R R4, SRZ ;  /* 0x0000000000047805 */ /* 0x000fc4000001ff00 */
[----:B------:R-:W-:Y:S01]  /*12c0*/  CS2R R6, SRZ ;  /* 0x0000000000067805 */ /* 0x000fe2000001ff00 */
[----:B------:R-:W-:Y:S01]  /*12d0*/  STL [R1+0x6c], RZ ;  /* 0x00006cff01007387 */ /* 0x000fe20000100800 */
[----:B------:R-:W-:Y:S02]  /*12e0*/  CS2R R8, SRZ ;  /* 0x0000000000087805 */ /* 0x000fe4000001ff00 */
[----:B------:R-:W-:Y:S02]  /*12f0*/  CS2R R10, SRZ ;  /* 0x00000000000a7805 */ /* 0x000fe4000001ff00 */
[----:B------:R-:W-:Y:S01]  /*1300*/  CS2R R12, SRZ ;  /* 0x00000000000c7805 */ /* 0x000fe2000001ff00 */
[----:B------:R-:W-:Y:S01]  /*1310*/  STL [R1+0x68], RZ ;  /* 0x000068ff01007387 */ /* 0x000fe20000100800 */
[----:B------:R-:W-:Y:S02]  /*1320*/  CS2R R14, SRZ ;  /* 0x00000000000e7805 */ /* 0x000fe4000001ff00 */
[----:B------:R-:W-:-:S02]  /*1330*/  CS2R R16, SRZ ;  /* 0x0000000000107805 */ /* 0x000fc4000001ff00 */
[----:B------:R-:W-:Y:S01]  /*1340*/  CS2R R18, SRZ ;  /* 0x0000000000127805 */ /* 0x000fe2000001ff00 */
[----:B------:R-:W-:Y:S01]  /*1350*/  STL [R1+0x64], RZ ;  /* 0x000064ff01007387 */ /* 0x000fe20000100800 */
[----:B------:R-:W-:Y:S02]  /*1360*/  CS2R R20, SRZ ;  /* 0x0000000000147805 */ /* 0x000fe4000001ff00 */
[----:B------:R-:W-:Y:S02]  /*1370*/  CS2R R22, SRZ ;  /* 0x0000000000167805 */ /* 0x000fe4000001ff00 */
[----:B------:R-:W-:Y:S01]  /*1380*/  CS2R R152, SRZ ;  /* 0x0000000000987805 */ /* 0x000fe2000001ff00 */
[----:B------:R-:W-:Y:S01]  /*1390*/  STL [R1+0x60], RZ ;  /* 0x000060ff01007387 */ /* 0x000fe20000100800 */
[----:B-1----:R-:W-:Y:S01]  /*13a0*/  ULEA UR14, UR11, UR14, 0x18 ;  /* 0x0000000e0b0e7291 */ /* 0x002fe2000f8ec03f */
[----:B------:R-:W-:Y:S02]  /*13b0*/  CS2R R154, SRZ ;  /* 0x00000000009a7805 */ /* 0x000fe4000001ff00 */
[----:B------:R-:W-:Y:S01]  /*13c0*/  CS2R R156, SRZ ;  /* 0x00000000009c7805 */ /* 0x000fe2000001ff00 */
[----:B------:R-:W-:Y:S01]  /*13d0*/  STL [R1+0x5c], RZ ;  /* 0x00005cff01007387 */ /* 0x000fe20000100800 */
[----:B------:R-:W-:-:S02]  /*13e0*/  CS2R R158, SRZ ;  /* 0x00000000009e7805 */ /* 0x000fc4000001ff00 */
[----:B------:R-:W-:Y:S02]  /*13f0*/  CS2R R160, SRZ ;  /* 0x0000000000a07805 */ /* 0x000fe4000001ff00 */
[----:B------:R-:W-:Y:S02]  /*1400*/  CS2R R162, SRZ ;  /* 0x0000000000a27805 */ /* 0x000fe4000001ff00 */
[----:B0-----:R-:W-:Y:S01]  /*1410*/  LOP3.LUT R0, R0, 0x80, RZ, 0xc0, !PT ;  /* 0x0000008000007812 */ /* 0x001fe200078ec0ff */
[----:B------:R-:W-:Y:S01]  /*1420*/  STL [R1+0x58], RZ ;  /* 0x000058ff01007387 */ /* 0x000fe20000100800 */
[----:B--2---:R-:W-:Y:S02]  /*1430*/  ISETP.GE.AND P0, PT, R2, 0x1, PT ;  /* 0x000000010200780c */ /* 0x004fe40003f06270 */
[----:B------:R-:W-:Y:S02]  /*1440*/  CS2R R2, SRZ ;  /* 0x0000000000027805 */ /* 0x000fe4000001ff00 */
[----:B------:R-:W-:Y:S01]  /*1450*/  SHF.R.U32.HI R0, RZ, 0x7, R0 ;  /* 0x00000007ff007819 */ /* 0x000fe20000011600 */
[----:B------:R-:W-:Y:S01]  /*1460*/  STL [R1+0x54], RZ ;  /* 0x000054ff01007387 */ /* 0x000fe20000100800 */
[----:B------:R-:W-:-:S02]  /*1470*/  CS2R R164, SRZ ;  /* 0x0000000000a47805 */ /* 0x000fc4000001ff00 */
[----:B------:R-:W-:Y:S02]  /*1480*/  CS2R R166, SRZ ;  /* 0x0000000000a67805 */ /* 0x000fe4000001ff00 */
[----:B------:R-:W-:Y:S01]  /*1490*/  CS2R R168, SRZ ;  /* 0x0000000000a87805 */ /* 0x000fe2000001ff00 */
[----:B------:R-:W-:Y:S01]  /*14a0*/  STL [R1+0x50], RZ ;  /* 0x000050ff01007387 */ /* 0x000fe20000100800 */
[----:B------:R-:W-:Y:S02]  /*14b0*/  CS2R R170, SRZ ;  /* 0x0000000000aa7805 */ /* 0x000fe4000001ff00 */
[----:B------:R-:W-:Y:S02]  /*14c0*/  CS2R R172, SRZ ;  /* 0x0000000000ac7805 */ /* 0x000fe4000001ff00 */
[----:B------:R-:W-:Y:S01]  /*14d0*/  CS2R R174, SRZ ;  /* 0x0000000000ae7805 */ /* 0x000fe2000001ff00 */
[----:B------:R-:W0:Y:S01]  /*14e0*/  SHFL.IDX PT, R0, R0, RZ, 0x1f ;  /* 0x00001fff00007589 */ /* 0x000e2200000e0000 */
[----:B------:R-:W-:-:S02]  /*14f0*/  CS2R R176, SRZ ;  /* 0x0000000000b07805 */ /* 0x000fc4000001ff00 */
[----:B------:R-:W-:Y:S02]  /*1500*/  CS2R R178, SRZ ;  /* 0x0000000000b27805 */ /* 0x000fe4000001ff00 */
[----:B------:R-:W-:Y:S01]  /*1510*/  CS2R R180, SRZ ;  /* 0x0000000000b47805 */ /* 0x000fe2000001ff00 */
[----:B------:R1:W-:Y:S01]  /*1520*/  STL [R1+0x4c], RZ ;  /* 0x00004cff01007387 */ /* 0x0003e20000100800 */
[----:B------:R-:W-:Y:S02]  /*1530*/  CS2R R182, SRZ ;  /* 0x0000000000b67805 */ /* 0x000fe4000001ff00 */
[----:B------:R-:W-:Y:S02]  /*1540*/  CS2R R184, SRZ ;  /* 0x0000000000b87805 */ /* 0x000fe4000001ff00 */
[----:B------:R-:W-:Y:S01]  /*1550*/  CS2R R186, SRZ ;  /* 0x0000000000ba7805 */ /* 0x000fe2000001ff00 */
[----:B------:R1:W-:Y:S01]  /*1560*/  STL [R1+0x48], RZ ;  /* 0x000048ff01007387 */ /* 0x0003e20000100800 */
        /* <DEDUP_REMOVED lines=14> */
[----:B------:R-:W-:Y:S02]  /*1650*/  CS2R R210, SRZ ;  /* 0x0000000000d27805 */ /* 0x000fe4000001ff00 */
[----:B0-----:R-:W-:Y:S01]  /*1660*/  R2UR UR9, R0 ;  /* 0x00000000000972ca */ /* 0x001fe200000e0000 */
[----:B------:R1:W-:Y:S01]  /*1670*/  STL [R1+0x38], RZ ;  /* 0x000038ff01007387 */ /* 0x0003e20000100800 */
[----:B------:R-:W-:Y:S01]  /*1680*/  IMAD.MOV.U32 R0, RZ, RZ, RZ ;  /* 0x000000ffff007224 */ /* 0x000fe200078e00ff */
[----:B------:R-:W-:-:S02]  /*1690*/  CS2R R212, SRZ ;  /* 0x0000000000d47805 */ /* 0x000fc4000001ff00 */
[----:B------:R-:W-:Y:S01]  /*16a0*/  CS2R R214, SRZ ;  /* 0x0000000000d67805 */ /* 0x000fe2000001ff00 */
[----:B------:R1:W-:Y:S01]  /*16b0*/  STL [R1+0x34], RZ ;  /* 0x000034ff01007387 */ /* 0x0003e20000100800 */
[----:B------:R-:W-:Y:S02]  /*16c0*/  CS2R R216, SRZ ;  /* 0x0000000000d87805 */ /* 0x000fe4000001ff00 */
[----:B------:R-:W-:Y:S02]  /*16d0*/  CS2R R218, SRZ ;  /* 0x0000000000da7805 */ /* 0x000fe4000001ff00 */
[----:B------:R-:W-:Y:S01]  /*16e0*/  CS2R R220, SRZ ;  /* 0x0000000000dc7805 */ /* 0x000fe2000001ff00 */
[----:B------:R1:W-:Y:S01]  /*16f0*/  STL [R1+0x30], RZ ;  /* 0x000030ff01007387 */ /* 0x0003e20000100800 */
[----:B------:R-:W-:Y:S02]  /*1700*/  CS2R R222, SRZ ;  /* 0x0000000000de7805 */ /* 0x000fe4000001ff00 */
[----:B------:R-:W-:Y:S01]  /*1710*/  CS2R R224, SRZ ;  /* 0x0000000000e07805 */ /* 0x000fe2000001ff00 */
[----:B------:R-:W-:Y:S01]  /*1720*/  IMAD.MOV.U32 R226, RZ, RZ, RZ ;  /* 0x000000ffffe27224 */ /* 0x000fe200078e00ff */
[----:B------:R1:W-:Y:S01]  /*1730*/  STL [R1+0x2c], RZ ;  /* 0x00002cff01007387 */ /* 0x0003e20000100800 */
[----:B------:R-:W-:Y:S01]  /*1740*/  ULEA.HI UR10, UR9, UR9, URZ, 0x1 ;  /* 0x00000009090a7291 */ /* 0x000fe2000f8f083f */
[----:B------:R-:W-:Y:S01]  /*1750*/  IMAD.U32 R227, RZ, RZ, UR4 ;  /* 0x00000004ffe37e24 */ /* 0x000fe2000f8e00ff */
[----:B------:R-:W-:Y:S01]  /*1760*/  CS2R R88, SRZ ;  /* 0x0000000000587805 */ /* 0x000fe2000001ff00 */
[----:B------:R1:W-:Y:S01]  /*1770*/  STL [R1+0x28], RZ ;  /* 0x000028ff01007387 */ /* 0x0003e20000100800 */
[----:B------:R-:W-:Y:S01]  /*1780*/  ULOP3.LUT UR10, UR10, 0x1ffffe, URZ, 0xc0, !UPT ;  /* 0x001ffffe0a0a7892 */ /* 0x000fe2000f8ec03f */
[----:B------:R-:W-:-:S02]  /*1790*/  CS2R R90, SRZ ;  /* 0x00000000005a7805 */ /* 0x000fc4000001ff00 */
[----:B------:R-:W-:Y:S01]  /*17a0*/  CS2R R92, SRZ ;  /* 0x00000000005c7805 */ /* 0x000fe2000001ff00 */
[----:B------:R1:W-:Y:S01]  /*17b0*/  STL [R1+0x24], RZ ;  /* 0x000024ff01007387 */ /* 0x0003e20000100800 */
[----:B------:R-:W-:Y:S01]  /*17c0*/  UIADD3 UR10, UR9, -UR10, URZ ;  /* 0x8000000a090a7290 */ /* 0x000fe2000fffe03f */
[----:B------:R-:W-:Y:S02]  /*17d0*/  CS2R R94, SRZ ;  /* 0x00000000005e7805 */ /* 0x000fe4000001ff00 */
[----:B------:R-:W-:Y:S01]  /*17e0*/  CS2R R96, SRZ ;  /* 0x0000000000607805 */ /* 0x000fe2000001ff00 */
[----:B------:R1:W-:Y:S01]  /*17f0*/  STL [R1+0x20], RZ ;  /* 0x000020ff01007387 */ /* 0x0003e20000100800 */
[----:B------:R-:W-:Y:S01]  /*1800*/  ULEA UR10, UR10, UR14, 0xb ;  /* 0x0000000e0a0a7291 */ /* 0x000fe2000f8e583f */
[----:B------:R-:W-:Y:S02]  /*1810*/  CS2R R98, SRZ ;  /* 0x0000000000627805 */ /* 0x000fe4000001ff00 */
[----:B------:R-:W-:Y:S01]  /*1820*/  CS2R R100, SRZ ;  /* 0x0000000000647805 */ /* 0x000fe2000001ff00 */
[----:B------:R1:W-:Y:S01]  /*1830*/  STL [R1+0x1c], RZ ;  /* 0x00001cff01007387 */ /* 0x0003e20000100800 */
[----:B------:R-:W-:Y:S01]  /*1840*/  UIADD3 UR10, UR10, 0x200, URZ ;  /* 0x000002000a0a7890 */ /* 0x000fe2000fffe03f */
[----:B------:R-:W-:-:S02]  /*1850*/  CS2R R102, SRZ ;  /* 0x0000000000667805 */ /* 0x000fc4000001ff00 */
[----:B------:R-:W-:Y:S01]  /*1860*/  CS2R R104, SRZ ;  /* 0x0000000000687805 */ /* 0x000fe2000001ff00 */
[----:B------:R1:W-:Y:S01]  /*1870*/  STL [R1+0x18], RZ ;  /* 0x000018ff01007387 */ /* 0x0003e20000100800 */
[----:B------:R-:W-:Y:S01]  /*1880*/  USHF.R.U32.HI UR10, URZ, 0x4, UR10 ;  /* 0x000000043f0a7899 */ /* 0x000fe2000801160a */
[----:B------:R-:W-:Y:S02]  /*1890*/  CS2R R106, SRZ ;  /* 0x00000000006a7805 */ /* 0x000fe4000001ff00 */
[----:B------:R-:W-:Y:S01]  /*18a0*/  CS2R R108, SRZ ;  /* 0x00000000006c7805 */ /* 0x000fe2000001ff00 */
[----:B------:R1:W-:Y:S01]  /*18b0*/  STL [R1+0x14], RZ ;  /* 0x000014ff01007387 */ /* 0x0003e20000100800 */
[----:B------:R-:W-:Y:S01]  /*18c0*/  ULOP3.LUT UR15, UR10, 0x3fff, URZ, 0xc0, !UPT ;  /* 0x00003fff0a0f7892 */ /* 0x000fe2000f8ec03f */
        /* <DEDUP_REMOVED lines=18> */
[----:B------:R1:W-:Y:S01]  /*19f0*/  STL [R1], RZ ;  /* 0x000000ff01007387 */ /* 0x0003e20000100800 */
[----:B------:R-:W-:-:S02]  /*1a00*/  CS2R R138, SRZ ;  /* 0x00000000008a7805 */ /* 0x000fc4000001ff00 */
[----:B------:R-:W-:Y:S02]  /*1a10*/  CS2R R140, SRZ ;  /* 0x00000000008c7805 */ /* 0x000fe4000001ff00 */
[----:B------:R-:W-:Y:S02]  /*1a20*/  CS2R R142, SRZ ;  /* 0x00000000008e7805 */ /* 0x000fe4000001ff00 */
[----:B------:R-:W-:Y:S02]  /*1a30*/  CS2R R144, SRZ ;  /* 0x0000000000907805 */ /* 0x000fe4000001ff00 */
[----:B------:R-:W-:Y:S02]  /*1a40*/  CS2R R146, SRZ ;  /* 0x0000000000927805 */ /* 0x000fe4000001ff00 */
[----:B------:R-:W-:Y:S02]  /*1a50*/  CS2R R148, SRZ ;  /* 0x0000000000947805 */ /* 0x000fe4000001ff00 */
[----:B------:R-:W-:-:S02]  /*1a60*/  CS2R R150, SRZ ;  /* 0x0000000000967805 */ /* 0x000fc4000001ff00 */
[----:B------:R-:W-:Y:S02]  /*1a70*/  CS2R R24, SRZ ;  /* 0x0000000000187805 */ /* 0x000fe4000001ff00 */
[----:B---34-:R-:W-:Y:S02]  /*1a80*/  CS2R R26, SRZ ;  /* 0x00000000001a7805 */ /* 0x018fe4000001ff00 */
[----:B------:R-:W-:Y:S02]  /*1a90*/  CS2R R28, SRZ ;  /* 0x00000000001c7805 */ /* 0x000fe4000001ff00 */
[----:B------:R-:W-:Y:S02]  /*1aa0*/  CS2R R30, SRZ ;  /* 0x00000000001e7805 */ /* 0x000fe4000001ff00 */
[----:B------:R-:W-:Y:S02]  /*1ab0*/  CS2R R32, SRZ ;  /* 0x0000000000207805 */ /* 0x000fe4000001ff00 */
        /* <DEDUP_REMOVED lines=26> */
[----:B------:R-:W-:Y:S01]  /*1c60*/  CS2R R86, SRZ ;  /* 0x0000000000567805 */ /* 0x000fe2000001ff00 */
[----:B-1----:R-:W-:Y:S06]  /*1c70*/  @!P0 BRA `(.L_x_14) ;  /* 0x0000001000608947 */ /* 0x002fec0003800000 */
[----:B------:R-:W-:-:S06]  /*1c80*/  UISETP.NE.AND UP0, UPT, UR23, 0x3, UPT ;  /* 0x000000031700788c */ /* 0x000fcc000bf05270 */
[----:B------:R-:W-:-:S13]  /*1c90*/  PLOP3.LUT P1, PT, PT, PT, UP0, 0x80, 0x0 ;  /* 0x000000000000781c */ /* 0x000fda0003f2f008 */
[----:B------:R-:W-:Y:S05]  /*1ca0*/  @!P1 BRA `(.L_x_15) ;  /* 0x0000000000049947 */ /* 0x000fea0003800000 */
[----:B------:R-:W-:Y:S01]  /*1cb0*/  BPT.TRAP 0x1 ;  /* 0x000000040000795c */ /* 0x000fe20000300000 */
.L_x_15:
[----:B------:R-:W-:Y:S01]  /*1cc0*/  ULEA UR7, UR5, UR14, 0x3 ;  /* 0x0000000e05077291 */ /* 0x000fe2000f8e183f */
[----:B------:R-:W-:-:S05]  /*1cd0*/  IMAD.U32 R0, RZ, RZ, UR4 ;  /* 0x00000004ff007e24 */ /* 0x000fca000f8e00ff */
[----:B------:R-:W-:-:S04]  /*1ce0*/  SHF.L.U32 R0, R0, 0x1f, RZ ;  /* 0x0000001f00007819 */ /* 0x000fc800000006ff */
[----:B------:R0:W1:Y:S01]  /*1cf0*/  SYNCS.PHASECHK.TRANS64.TRYWAIT P0, [UR7], R0 ;  /* 0x00000000ff0075a7 */ /* 0x0000620008000147 */
[----:B------:R-:W-:Y:S05]  /*1d00*/  @!P1 BRA `(.L_x_16) ;  /* 0x0000000000049947 */ /* 0x000fea0003800000 */
[----:B------:R-:W-:Y:S01]  /*1d10*/  BPT.TRAP 0x1 ;  /* 0x000000040000795c */ /* 0x000fe20000300000 */
.L_x_16:
[----:B------:R2:W-:Y:S01]  /*1d20*/  STL [R1+0x74], RZ ;  /* 0x000074ff01007387 */ /* 0x0005e20000100800 */
[----:B------:R-:W-:Y:S01]  /*1d30*/  UMOV UR6, 0x1 ;  /* 0x0000000100067882 */ /* 0x000fe20000000000 */
[----:B-1----:R-:W-:Y:S05]  /*1d40*/  @P0 BRA `(.L_x_17) ;  /* 0x0000000000080947 */ /* 0x002fea0003800000 */
[----:B------:R-:W1:Y:S02]  /*1d50*/  SYNCS.PHASECHK.TRANS64.TRYWAIT P0, [UR7], R0 ;  /* 0x00000000ff0075a7 */ /* 0x000e640008000147 */
[----:B-1----:R-:W-:Y:S05]  /*1d60*/  @!P0 BRA `(.L_x_18) ;  /* 0x000000ec00408947 */ /* 0x002fea0003800000 */
.L_x_17:
[----:B------:R3:W-:Y:S01]  /*1d70*/  STL [R1+0x70], RZ ;  /* 0x000070ff01007387 */ /* 0x0007e20000100800 */
[----:B------:R-:W-:Y:S01]  /*1d80*/  UIADD3 UR7, UR14, 0x24200, URZ ;  /* 0x000242000e077890 */ /* 0x000fe2000fffe03f */
[----:B------:R-:W-:Y:S01]  /*1d90*/  WARPGROUP.ARRIVE ;  /* 0x00000000000079c5 */ /* 0x000fe20000000000 */
[----:B------:R-:W-:Y:S01]  /*1da0*/  ULOP3.LUT UR8, UR15, 0x10000, URZ, 0xfc, !UPT ;  /* 0x000100000f087892 */ /* 0x000fe2000f8efc3f */
[----:B------:R3:W-:Y:S01]  /*1db0*/  STL [R1+0x6c], RZ ;  /* 0x00006cff01007387 */ /* 0x0007e20000100800 */
[----:B------:R-:W-:Y:S01]  /*1dc0*/  USHF.R.U32.HI UR7, URZ, 0x4, UR7 ;  /* 0x000000043f077899 */ /* 0x000fe20008011607 */
[----:B01----:R-:W-:Y:S01]  /*1dd0*/  IMAD.MOV.U32 R0, RZ, RZ, RZ ;  /* 0x000000ffff007224 */ /* 0x003fe200078e00ff */
[----:B------:R-:W-:Y:S01]  /*1de0*/  ULEA UR8, UR5, UR8, 0x9 ;  /* 0x0000000805087291 */ /* 0x000fe2000f8e483f */
[----:B------:R3:W-:Y:S01]  /*1df0*/  STL [R1+0x68], RZ ;  /* 0x000068ff01007387 */ /* 0x0007e20000100800 */
[----:B------:R-:W-:Y:S01]  /*1e00*/  ULOP3.LUT UR7, UR7, 0x3fff, URZ, 0xc0, !UPT ;  /* 0x00003fff07077892 */ /* 0x000fe2000f8ec03f */
[----:B------:R-:W-:Y:S01]  /*1e10*/  CS2R R2, SRZ ;  /* 0x0000000000027805 */ /* 0x000fe2000001ff00 */
[----:B------:R-:W-:Y:S01]  /*1e20*/  UMOV UR9, 0xc0000010 ;  /* 0xc000001000097882 */ /* 0x000fe20000000000 */
[----:B------:R3:W-:Y:S01]  /*1e30*/  STL [R1+0x64], RZ ;  /* 0x000064ff01007387 */ /* 0x0007e20000100800 */
[----:B------:R-:W-:Y:S01]  /*1e40*/  ULOP3.LUT UR7, UR7, 0x10000, URZ, 0xfc, !UPT ;  /* 0x0001000007077892 */ /* 0x000fe2000f8efc3f */
[----:B------:R-:W-:Y:S01]  /*1e50*/  CS2R R4, SRZ ;  /* 0x0000000000047805 */ /* 0x000fe2000001ff00 */
[----:B------:R-:W-:Y:S01]  /*1e60*/  UMOV UR11, 0xc0000010 ;  /* 0xc0000010000b7882 */ /* 0x000fe20000000000 */
[----:B------:R3:W-:Y:S01]  /*1e70*/  STL [R1+0x60], RZ ;  /* 0x000060ff01007387 */ /* 0x0007e20000100800 */
[----:B------:R-:W-:Y:S01]  /*1e80*/  ULEA UR10, UR5, UR7, 0x8 ;  /* 0x00000007050a7291 */ /* 0x000fe2000f8e403f */
[----:B------:R-:W-:-:S02]  /*1e90*/  CS2R R6, SRZ ;  /* 0x0000000000067805 */ /* 0x000fc4000001ff00 */
[----:B------:R-:W-:Y:S01]  /*1ea0*/  CS2R R8, SRZ ;  /* 0x0000000000087805 */ /* 0x000fe2000001ff00 */
[----:B------:R3:W-:Y:S01]  /*1eb0*/  STL [R1+0x5c], RZ ;  /* 0x00005cff01007387 */ /* 0x0007e20000100800 */
[----:B------:R-:W-:Y:S01]  /*1ec0*/  ULDC UR7, c[0x0][0x50c] ;  /* 0x0001430000077ab9 */ /* 0x000fe20000000800 */
[----:B------:R-:W-:Y:S01]  /*1ed0*/  CS2R R10, SRZ ;  /* 0x00000000000a7805 */ /* 0x000fe2000001ff00 */
[----:B------:R-:W-:Y:S01]  /*1ee0*/  UISETP.NE.AND UP0, UPT, UR7, 0x1, UPT ;  /* 0x000000010700788c */ /* 0x000fe2000bf05270 */
[----:B------:R3:W-:Y:S01]  /*1ef0*/  STL [R1+0x58], RZ ;  /* 0x000058ff01007387 */ /* 0x0007e20000100800 */
[----:B------:R-:W-:Y:S01]  /*1f00*/  CS2R R12, SRZ ;  /* 0x00000000000c7805 */ /* 0x000fe2000001ff00 */
[----:B------:R-:W-:Y:S01]  /*1f10*/  QGMMA.64x128x32.F32.E5M2.E5M2 R88, gdesc[UR8], RZ, !UPT ;  /* 0x01e00000085879f3 */ /* 0x000fe2000c7038ff */
[----:B------:R-:W-:Y:S01]  /*1f20*/  USEL UR7, URZ, 0x1, UP0 ;  /* 0x000000013f077887 */ /* 0x000fe20008000000 */
[----:B------:R3:W-:Y:S01]  /*1f30*/  STL [R1+0x54], RZ ;  /* 0x000054ff01007387 */ /* 0x0007e20000100800 */
[----:B------:R-:W-:Y:S01]  /*1f40*/  UIADD3 UR8, UR8, 0x100, URZ ;  /* 0x0000010008087890 */ /* 0x000fe2000fffe03f */
[----:B------:R-:W-:Y:S01]  /*1f50*/  CS2R R14, SRZ ;  /* 0x00000000000e7805 */ /* 0x000fe2000001ff00 */
[----:B------:R-:W-:Y:S01]  /*1f60*/  UMOV UR9, 0xc0000010 ;  /* 0xc000001000097882 */ /* 0x000fe20000000000 */
[----:B------:R3:W-:Y:S01]  /*1f70*/  STL [R1+0x50], RZ ;  /* 0x000050ff01007387 */ /* 0x0007e20000100800 */
[----:B------:R-:W-:-:S02]  /*1f80*/  ISETP.NE.AND P0, PT, RZ, UR7, PT ;  /* 0x00000007ff007c0c */ /* 0x000fc4000bf05270 */
[----:B------:R-:W-:Y:S02]  /*1f90*/  CS2R R16, SRZ ;  /* 0x0000000000107805 */ /* 0x000fe4000001ff00 */
[----:B------:R-:W-:Y:S01]  /*1fa0*/  CS2R R18, SRZ ;  /* 0x0000000000127805 */ /* 0x000fe2000001ff00 */
[----:B------:R3:W-:Y:S01]  /*1fb0*/  STL [R1+0x4c], RZ ;  /* 0x00004cff01007387 */ /* 0x0007e20000100800 */
[----:B------:R-:W-:Y:S01]  /*1fc0*/  CS2R R20, SRZ ;  /* 0x0000000000147805 */ /* 0x000fe2000001ff00 */
[----:B------:R-:W-:Y:S01]  /*1fd0*/  QGMMA.64x128x32.F32.E5M2.E5M2 R24, gdesc[UR8], RZ, !UPT, gsb0 ;  /* 0x01e00000081879f3 */ /* 0x000fe2000c0038ff */
[----:B------:R-:W-:Y:S01]  /*1fe0*/  CS2R R22, SRZ ;  /* 0x0000000000167805 */ /* 0x000fe2000001ff00 */
[----:B------:R3:W-:Y:S01]  /*1ff0*/  STL [R1+0x48], RZ ;  /* 0x000048ff01007387 */ /* 0x0007e20000100800 */
[----:B------:R-:W-:Y:S02]  /*2000*/  CS2R R152, SRZ ;  /* 0x0000000000987805 */ /* 0x000fe4000001ff00 */
        /* <DEDUP_REMOVED lines=47> */
[----:B------:R-:W-:Y:S01]  /*2300*/  CS2R R224, SRZ ;  /* 0x0000000000e07805 */ /* 0x000fe2000001ff00 */
[----:B------:R-:W-:Y:S02]  /*2310*/  IMAD.MOV.U32 R226, RZ, RZ, RZ ;  /* 0x000000ffffe27224 */ /* 0x000fe400078e00ff */
[----:B------:R3:W-:Y:S04]  /*2320*/  STL [R1+0x14], RZ ;  /* 0x000014ff01007387 */ /* 0x0007e80000100800 */
[----:B------:R3:W-:Y:S04]  /*2330*/  STL [R1+0x10], RZ ;  /* 0x000010ff01007387 */ /* 0x0007e80000100800 */
[----:B------:R3:W-:Y:S04]  /*2340*/  STL [R1+0xc], RZ ;  /* 0x00000cff01007387 */ /* 0x0007e80000100800 */
[----:B------:R3:W-:Y:S04]  /*2350*/  STL [R1+0x8], RZ ;  /* 0x000008ff01007387 */ /* 0x0007e80000100800 */
[----:B------:R3:W-:Y:S04]  /*2360*/  STL [R1+0x4], RZ ;  /* 0x000004ff01007387 */ /* 0x0007e80000100800 */
[----:B------:R3:W-:Y:S01]  /*2370*/  STL [R1], RZ ;  /* 0x000000ff01007387 */ /* 0x0007e20000100800 */
[----:B------:R-:W-:Y:S05]  /*2380*/  @!P0 BRA `(.L_x_19) ;  /* 0x0000000800808947 */ /* 0x000fea0003800000 */
[----:B------:R-:W-:Y:S02]  /*2390*/  WARPGROUP.DEPBAR.LE gsb0, 0x0 ;  /* 0x00008000000079c5 */ /* 0x000fe40000010000 */
[----:B------:R-:W-:-:S01]  /*23a0*/  FADD R227, RZ, R58 ;  /* 0x0000003affe37221 */ /* 0x000fc20000000000 */
[----:B------:R-:W-:Y:S01]  /*23b0*/  FADD R226, RZ, R88 ;  /* 0x00000058ffe27221 */ /* 0x000fe20000000000 */
[----:B------:R-:W-:-:S01]  /*23c0*/  FADD R225, RZ, R89 ;  /* 0x00000059ffe17221 */ /* 0x000fc20000000000 */
[----:B------:R-:W-:Y:S01]  /*23d0*/  FADD R224, RZ, R90 ;  /* 0x0000005affe07221 */ /* 0x000fe20000000000 */
[----:B------:R-:W-:-:S01]  /*23e0*/  FADD R223, RZ, R91 ;  /* 0x0000005bffdf7221 */ /* 0x000fc20000000000 */
[----:B------:R0:W-:Y:S01]  /*23f0*/  STL [R1], R227 ;  /* 0x000000e301007387 */ /* 0x0001e20000100800 */
[----:B------:R-:W-:-:S01]  /*2400*/  FADD R222, RZ, R92 ;  /* 0x0000005cffde7221 */ /* 0x000fc20000000000 */
[----:B------:R-:W-:Y:S01]  /*2410*/  FADD R221, RZ, R93 ;  /* 0x0000005dffdd7221 */ /* 0x000fe20000000000 */
[----:B------:R-:W-:-:S01]  /*2420*/  FADD R220, RZ, R94 ;  /* 0x0000005effdc7221 */ /* 0x000fc20000000000 */
[----:B------:R-:W-:Y:S01]  /*2430*/  FADD R219, RZ, R95 ;  /* 0x0000005fffdb7221 */ /* 0x000fe20000000000 */
[----:B------:R-:W-:-:S01]  /*2440*/  FADD R218, RZ, R96 ;  /* 0x00000060ffda7221 */ /* 0x000fc20000000000 */
[----:B------:R-:W-:Y:S01]  /*2450*/  FADD R217, RZ, R97 ;  /* 0x00000061ffd97221 */ /* 0x000fe20000000000 */
[----:B------:R-:W-:-:S01]  /*2460*/  FADD R216, RZ, R98 ;  /* 0x00000062ffd87221 */ /* 0x000fc20000000000 */
[----:B------:R-:W-:Y:S01]  /*2470*/  FADD R215, RZ, R99 ;  /* 0x00000063ffd77221 */ /* 0x000fe20000000000 */
[----:B------:R-:W-:-:S01]  /*2480*/  FADD R214, RZ, R100 ;  /* 0x00000064ffd67221 */ /* 0x000fc20000000000 */
[----:B0-----:R-:W-:Y:S01]  /*2490*/  FADD R227, RZ, R59 ;  /* 0x0000003bffe37221 */ /* 0x001fe20000000000 */
[----:B------:R-:W-:-:S01]  /*24a0*/  FADD R213, RZ, R101 ;  /* 0x00000065ffd57221 */ /* 0x000fc20000000000 */
[----:B------:R-:W-:Y:S01]  /*24b0*/  FADD R212, RZ, R102 ;  /* 0x00000066ffd47221 */ /* 0x000fe20000000000 */
[----:B------:R-:W-:-:S01]  /*24c0*/  FADD R211, RZ, R103 ;  /* 0x00000067ffd37221 */ /* 0x000fc20000000000 */
[----:B------:R-:W-:Y:S01]  /*24d0*/  FADD R210, RZ, R104 ;  /* 0x00000068ffd27221 */ /* 0x000fe20000000000 */
[----:B------:R0:W-:Y:S01]  /*24e0*/  STL [R1+0x4], R227 ;  /* 0x000004e301007387 */ /* 0x0001e20000100800 */
        /* <DEDUP_REMOVED lines=93> */
[----:B------:R-:W-:Y:S01]  /*2ac0*/  UMOV UR6, URZ ;  /* 0x0000003f00067c82 */ /* 0x000fe20008000000 */
[----:B0-----:R-:W-:-:S05]  /*2ad0*/  FADD R227, RZ, R66 ;  /* 0x00000042ffe37221 */ /* 0x001fca0000000000 */
[----:B------:R0:W-:Y:S02]  /*2ae0*/  STL [R1+0x20], R227 ;  /* 0x000020e301007387 */ /* 0x0001e40000100800 */
        /* <DEDUP_REMOVED lines=42> */
.L_x_19:
[----:B------:R-:W-:-:S04]  /*2d90*/  UIADD3 UR18, UR5, 0x1, URZ ;  /* 0x0000000105127890 */ /* 0x000fc8000fffe03f */
[----:B------:R-:W-:-:S04]  /*2da0*/  UISETP.NE.AND UP0, UPT, UR18, 0x12, UPT ;  /* 0x000000121200788c */ /* 0x000fc8000bf05270 */
[----:B------:R-:W-:Y:S02]  /*2db0*/  USEL UR8, URZ, 0x1, UP0 ;  /* 0x000000013f087887 */ /* 0x000fe40008000000 */
[----:B------:R-:W-:Y:S02]  /*2dc0*/  USEL UR18, UR18, URZ, UP0 ;  /* 0x0000003f12127287 */ /* 0x000fe40008000000 */
[----:B------:R-:W-:-:S06]  /*2dd0*/  ULOP3.LUT UR8, UR4, UR8, URZ, 0x3c, !UPT ;  /* 0x0000000804087292 */ /* 0x000fcc000f8e3c3f */
[----:B0-----:R-:W-:Y:S01]  /*2de0*/  IMAD.U32 R227, RZ, RZ, UR8 ;  /* 0x00000008ffe37e24 */ /* 0x001fe2000f8e00ff */
[----:B------:R-:W-:-:S06]  /*2df0*/  UMOV UR8, 0x1 ;  /* 0x0000000100087882 */ /* 0x000fcc0000000000 */
.L_x_14:
[----:B------:R-:W-:-:S04]  /*2e00*/  UISETP.LT.AND UP0, UPT, UR12, 0x1, UPT ;  /* 0x000000010c00788c */ /* 0x000fc8000bf01270 */
[----:B------:R-:W-:-:S04]  /*2e10*/  USEL UR9, UR12, 0x1, UP0 ;  /* 0x000000010c097887 */ /* 0x000fc80008000000 */
[----:B------:R-:W-:-:S04]  /*2e20*/  UIADD3 UR9, UR12, -UR9, URZ ;  /* 0x800000090c097290 */ /* 0x000fc8000fffe03f */
[----:B------:R-:W-:-:S06]  /*2e30*/  UISETP.GE.AND UP0, UPT, UR9, 0x1, UPT ;  /* 0x000000010900788c */ /* 0x000fcc000bf06270 */
[----:B------:R-:W-:-:S13]  /*2e40*/  PLOP3.LUT P0, PT, PT, PT, UP0, 0x80, 0x0 ;  /* 0x000000000000781c */ /* 0x000fda0003f0f008 */
[----:B------:R-:W-:Y:S05]  /*2e50*/  @!P0 BRA `(.L_x_20) ;  /* 0x00000010007c8947 */ /* 0x000fea0003800000 */
[----:B------:R-:W-:Y:S01]  /*2e60*/  IMAD.U32 R228, RZ, RZ, UR9 ;  /* 0x00000009ffe47e24 */ /* 0x000fe2000f8e00ff */
[----:B------:R-:W-:Y:S01]  /*2e70*/  UMOV UR19, UR5 ;  /* 0x0000000500137c82 */ /* 0x000fe20008000000 */
[----:B------:R-:W-:-:S05]  /*2e80*/  ULDC UR24, c[0x0][0x50c] ;  /* 0x0001430000187ab9 */ /* 0x000fca0000000800 */
.L_x_28:
[----:B------:R-:W-:-:S06]  /*2e90*/  UISETP.NE.AND UP0, UPT, UR23, 0x3, UPT ;  /* 0x000000031700788c */ /* 0x000fcc000bf05270 */
[----:B------:R-:W-:-:S13]  /*2ea0*/  PLOP3.LUT P1, PT, PT, PT, UP0, 0x80, 0x0 ;  /* 0x000000000000781c */ /* 0x000fda0003f2f008 */
[----:B01----:R-:W-:Y:S05]  /*2eb0*/  @!P1 BRA `(.L_x_21) ;  /* 0x0000000000049947 */ /* 0x003fea0003800000 */
[----:B------:R-:W-:Y:S01]  /*2ec0*/  BPT.TRAP 0x1 ;  /* 0x000000040000795c */ /* 0x000fe20000300000 */
.L_x_21:
[----:B------:R-:W0:Y:S01]  /*2ed0*/  S2UR UR9, SR_CgaCtaId ;  /* 0x00000000000979c3 */ /* 0x000e220000008800 */
[----:B------:R-:W-:Y:S01]  /*2ee0*/  UMOV UR14, 0x400 ;  /* 0x00000400000e7882 */ /* 0x000fe20000000000 */
[----:B------:R-:W-:Y:S01]  /*2ef0*/  SHF.L.U32 R229, R227, 0x1f, RZ ;  /* 0x0000001fe3e57819 */ /* 0x000fe200000006ff */
[----:B0-----:R-:W-:-:S04]  /*2f00*/  ULEA UR14, UR9, UR14, 0x18 ;  /* 0x0000000e090e7291 */ /* 0x001fc8000f8ec03f */
[----:B------:R-:W-:-:S09]  /*2f10*/  ULEA UR9, UR18, UR14, 0x3 ;  /* 0x0000000e12097291 */ /* 0x000fd2000f8e183f */
[----:B------:R0:W1:Y:S01]  /*2f20*/  SYNCS.PHASECHK.TRANS64.TRYWAIT P0, [UR9], R229 ;  /* 0x000000e5ff0075a7 */ /* 0x0000620008000149 */
[----:B------:R-:W-:Y:S05]  /*2f30*/  @!P1 BRA `(.L_x_22) ;  /* 0x0000000000049947 */ /* 0x000fea0003800000 */
[----:B------:R-:W-:Y:S01]  /*2f40*/  BPT.TRAP 0x1 ;  /* 0x000000040000795c */ /* 0x000fe20000300000 */
.L_x_22:
[----:B-1----:R-:W-:Y:S05]  /*2f50*/  @P0 BRA `(.L_x_23) ;  /* 0x0000000000080947 */ /* 0x002fea0003800000 */
[----:B------:R-:W1:Y:S02]  /*2f60*/  SYNCS.PHASECHK.TRANS64.TRYWAIT P0, [UR9], R229 ;  /* 0x000000e5ff0075a7 */ /* 0x000e640008000149 */
[----:B-1----:R-:W-:Y:S05]  /*2f70*/  @!P0 BRA `(.L_x_24) ;  /* 0x000000d800d48947 */ /* 0x002fea0003800000 */
.L_x_23:
[----:B------:R-:W-:Y:S01]  /*2f80*/  UIADD3 UR9, UR14, 0x24200, URZ ;  /* 0x000242000e097890 */ /* 0x000fe2000fffe03f */
[----:B------:R-:W-:Y:S01]  /*2f90*/  WARPGROUP.ARRIVE ;  /* 0x00000000000079c5 */ /* 0x000fe20000000000 */
[----:B------:R-:W-:Y:S02]  /*2fa0*/  UISETP.NE.AND UP0, UPT, UR7, URZ, UPT ;  /* 0x0000003f0700728c */ /* 0x000fe4000bf05270 */
[----:B------:R-:W-:Y:S02]  /*2fb0*/  USHF.R.U32.HI UR9, URZ, 0x4, UR9 ;  /* 0x000000043f097899 */ /* 0x000fe40008011609 */
[----:B------:R-:W-:Y:S02]  /*2fc0*/  USEL UR8, UR8, URZ, !UP0 ;  /* 0x0000003f08087287 */ /* 0x000fe4000c000000 */
[----:B------:R-:W-:Y:S02]  /*2fd0*/  ULOP3.LUT UR9, UR9, 0x3fff, URZ, 0xc0, !UPT ;  /* 0x00003fff09097892 */ /* 0x000fe4000f8ec03f */
[----:B------:R-:W-:-:S02]  /*2fe0*/  ULOP3.LUT UR7, UR15, 0x10000, URZ, 0xfc, !UPT ;  /* 0x000100000f077892 */ /* 0x000fc4000f8efc3f */
[----:B------:R-:W-:Y:S02]  /*2ff0*/  ULOP3.LUT UR9, UR9, 0x10000, URZ, 0xfc, !UPT ;  /* 0x0001000009097892 */ /* 0x000fe4000f8efc3f */
[----:B------:R-:W-:Y:S02]  /*3000*/  UISETP.NE.U32.AND UP0, UPT, UR8, URZ, UPT ;  /* 0x0000003f0800728c */ /* 0x000fe4000bf05070 */
[----:B------:R-:W-:Y:S02]  /*3010*/  ULEA UR8, UR18, UR7, 0x9 ;  /* 0x0000000712087291 */ /* 0x000fe4000f8e483f */
[----:B------:R-:W-:Y:S01]  /*3020*/  ULEA UR10, UR18, UR9, 0x8 ;  /* 0x00000009120a7291 */ /* 0x000fe2000f8e403f */
[----:B------:R-:W-:Y:S02]  /*3030*/  UMOV UR11, 0xc0000010 ;  /* 0xc0000010000b7882 */ /* 0x000fe40000000000 */
[----:B------:R-:W-:Y:S01]  /*3040*/  UMOV UR9, 0xc0000010 ;  /* 0xc000001000097882 */ /* 0x000fe20000000000 */
[----:B------:R-:W-:-:S05]  /*3050*/  UIADD3 UR6, UR6, 0x1, URZ ;  /* 0x0000000106067890 */ /* 0x000fca000fffe03f */
[----:B------:R-:W-:Y:S01]  /*3060*/  QGMMA.64x128x32.F32.E5M2.E5M2 R88, gdesc[UR8], R88, UP0 ;  /* 0x01e00000085879f3 */ /* 0x000fe2000bf03858 */
[----:B------:R-:W-:Y:S01]  /*3070*/  UIADD3 UR8, UR8, 0x100, URZ ;  /* 0x0000010008087890 */ /* 0x000fe2000fffe03f */
[----:B------:R-:W-:-:S10]  /*3080*/  UMOV UR9, 0xc0000010 ;  /* 0xc000001000097882 */ /* 0x000fd40000000000 */
[----:B------:R-:W-:Y:S01]  /*3090*/  QGMMA.64x128x32.F32.E5M2.E5M2 R24, gdesc[UR8], R24, UP0, gsb0 ;  /* 0x01e00000081879f3 */ /* 0x000fe2000b803818 */
[----:B------:R-:W-:-:S04]  /*30a0*/  UISETP.NE.AND UP0, UPT, UR6, UR24, UPT ;  /* 0x000000180600728c */ /* 0x000fc8000bf05270 */
[----:B------:R-:W-:-:S06]  /*30b0*/  USEL UR7, URZ, 0x1, UP0 ;  /* 0x000000013f077887 */ /* 0x000fcc0008000000 */
[----:B------:R-:W-:Y:S01]  /*30c0*/  ISETP.NE.AND P0, PT, RZ, UR7, PT ;  /* 0x00000007ff007c0c */ /* 0x000fe2000bf05270 */
[----:B------:R-:W-:-:S12]  /*30d0*/  WARPGROUP.DEPBAR.LE gsb0, 0x1 ;  /* 0x00008000000079c5 */ /* 0x000fd80000010100 */
[----:B------:R-:W-:Y:S05]  /*30e0*/  @!P0 BRA `(.L_x_25) ;  /* 0x0000000c00808947 */ /* 0x000fea0003800000 */
[----:B------:R-:W-:Y:S02]  /*30f0*/  WARPGROUP.DEPBAR.LE gsb0, 0x0 ;  /* 0x00008000000079c5 */ /* 0x000fe40000010000 */
[----:B------:R-:W-:-:S01]  /*3100*/  FADD R226, R88, R226 ;  /* 0x000000e258e27221 */ /* 0x000fc20000000000 */
[----:B------:R-:W-:Y:S01]  /*3110*/  FADD R225, R89, R225 ;  /* 0x000000e159e17221 */ /* 0x000fe20000000000 */
[----:B------:R1:W-:Y:S01]  /*3120*/  STL [R1+0x88], R227 ;  /* 0x000088e301007387 */ /* 0x0003e20000100800 */
[----:B------:R-:W-:-:S01]  /*3130*/  FADD R224, R90, R224 ;  /* 0x000000e05ae07221 */ /* 0x000fc20000000000 */
[----:B------:R-:W-:Y:S01]  /*3140*/  FADD R223, R91, R223 ;  /* 0x000000df5bdf7221 */ /* 0x000fe20000000000 */
[----:B------:R-:W-:-:S01]  /*3150*/  FADD R222, R92, R222 ;  /* 0x000000de5cde7221 */ /* 0x000fc20000000000 */
[----:B------:R-:W-:Y:S01]  /*3160*/  FADD R221, R93, R221 ;  /* 0x000000dd5ddd7221 */ /* 0x000fe20000000000 */
[----:B-1----:R-:W4:Y:S04]  /*3170*/  LDL.LU R227, [R1+0x30] ;  /* 0x0000300001e37983 */ /* 0x002f280000300800 */
[----:B------:R1:W-:Y:S01]  /*3180*/  STL [R1+0x8c], R226 ;  /* 0x00008ce201007387 */ /* 0x0003e20000100800 */
[----:B------:R-:W-:-:S01]  /*3190*/  FADD R220, R94, R220 ;  /* 0x000000dc5edc7221 */ /* 0x000fc20000000000 */
[----:B------:R-:W-:-:S02]  /*31a0*/  FADD R219, R95, R219 ;  /* 0x000000db5fdb7221 */ /* 0x000fc40000000000 */
[----:B-1----:R-:W2:Y:S04]  /*31b0*/  LDL.LU R226, [R1+0x2c] ;  /* 0x00002c0001e27983 */ /* 0x002ea80000300800 */
[----:B------:R1:W-:Y:S01]  /*31c0*/  STL [R1+0x90], R225 ;  /* 0x000090e101007387 */ /* 0x0003e20000100800 */
[----:B------:R-:W-:-:S03]  /*31d0*/  FADD R218, R96, R218 ;  /* 0x000000da60da7221 */ /* 0x000fc60000000000 */
[----:B-1----:R-:W3:Y:S04]  /*31e0*/  LDL.LU R225, [R1+0x28] ;  /* 0x0000280001e17983 */ /* 0x002ee80000300800 */
        /* <DEDUP_REMOVED lines=9> */
[----:B------:R1:W-:Y:S04]  /*3280*/  STL [R1+0xa0], R221 ;  /* 0x0000a0dd01007387 */ /* 0x0003e80000100800 */
        /* <DEDUP_REMOVED lines=12> */
[----:B-1----:R-:W3:Y:S01]  /*3350*/  LDL.LU R215, [R1] ;  /* 0x0000000001d77983 */ /* 0x002ee20000300800 */
[----:B------:R-:W-:-:S01]  /*3360*/  FADD R214, R100, R214 ;  /* 0x000000d664d67221 */ /* 0x000fc20000000000 */
[----:B------:R-:W-:Y:S01]  /*3370*/  FADD R213, R101, R213 ;  /* 0x000000d565d57221 */ /* 0x000fe20000000000 */
[----:B------:R-:W-:-:S01]  /*3380*/  FADD R212, R102, R212 ;  /* 0x000000d466d47221 */ /* 0x000fc20000000000 */
[----:B------:R-:W-:Y:S01]  /*3390*/  FADD R211, R103, R211 ;  /* 0x000000d367d37221 */ /* 0x000fe20000000000 */
[----:B------:R-:W-:-:S01]  /*33a0*/  FADD R210, R104, R210 ;  /* 0x000000d268d27221 */ /* 0x000fc20000000000 */
[----:B------:R-:W-:Y:S01]  /*33b0*/  STL [R1+0xbc], R214 ;  /* 0x0000bcd601007387 */ /* 0x000fe20000100800 */
        /* <DEDUP_REMOVED lines=11> */
[----:B------:R1:W-:Y:S01]  /*3470*/  STL [R1+0xc8], R211 ;  /* 0x0000c8d301007387 */ /* 0x0003e20000100800 */
[----:B------:R-:W-:-:S01]  /*3480*/  FADD R200, R114, R200 ;  /* 0x000000c872c87221 */ /* 0x000fc20000000000 */
[----:B------:R-:W-:Y:S01]  /*3490*/  FADD R199, R115, R199 ;  /* 0x000000c773c77221 */ /* 0x000fe20000000000 */
        /* <DEDUP_REMOVED lines=69> */
[----:B-----5:R-:W-:Y:S01]  /*38f0*/  FADD R0, R57, R0 ;  /* 0x0000000039007221 */ /* 0x020fe20000000000 */
[----:B----4-:R-:W-:-:S01]  /*3900*/  FADD R227, R70, R227 ;  /* 0x000000e346e37221 */ /* 0x010fc20000000000 */
[----:B--2---:R-:W-:Y:S01]  /*3910*/  FADD R226, R69, R226 ;  /* 0x000000e245e27221 */ /* 0x004fe20000000000 */
[----:B---3--:R-:W-:-:S01]  /*3920*/  FADD R225, R68, R225 ;  /* 0x000000e144e17221 */ /* 0x008fc20000000000 */
        /* <DEDUP_REMOVED lines=9> */
[----:B------:R-:W-:-:S05]  /*39c0*/  FADD R215, R58, R215 ;  /* 0x000000d73ad77221 */ /* 0x000fca0000000000 */
[----:B------:R2:W-:Y:S04]  /*39d0*/  STL [R1], R215 ;  /* 0x000000d701007387 */ /* 0x0005e80000100800 */
[----:B------:R3:W-:Y:S04]  /*39e0*/  STL [R1+0x4], R216 ;  /* 0x000004d801007387 */ /* 0x0007e80000100800 */
        /* <DEDUP_REMOVED lines=8> */
[----:B-1----:R-:W4:Y:S04]  /*3a70*/  LDL.LU R211, [R1+0x34] ;  /* 0x0000340001d37983 */ /* 0x002f280000300800 */
[----:B------:R1:W-:Y:S04]  /*3a80*/  STL [R1+0x28], R225 ;  /* 0x000028e101007387 */ /* 0x0003e80000100800 */
[----:B------:R-:W4:Y:S04]  /*3a90*/  LDL.LU R212, [R1+0x38] ;  /* 0x0000380001d47983 */ /* 0x000f280000300800 */
[----:B------:R1:W-:Y:S04]  /*3aa0*/  STL [R1+0x2c], R226 ;  /* 0x00002ce201007387 */ /* 0x0003e80000100800 */
[----:B------:R-:W4:Y:S04]  /*3ab0*/  LDL.LU R213, [R1+0x3c] ;  /* 0x00003c0001d57983 */ /* 0x000f280000300800 */
[----:B------:R1:W-:Y:S04]  /*3ac0*/  STL [R1+0x30], R227 ;  /* 0x000030e301007387 */ /* 0x0003e80000100800 */
[----:B------:R-:W4:Y:S04]  /*3ad0*/  LDL.LU R214, [R1+0x40] ;  /* 0x0000400001d67983 */ /* 0x000f280000300800 */
[----:B--2---:R-:W2:Y:S04]  /*3ae0*/  LDL.LU R215, [R1+0x44] ;  /* 0x0000440001d77983 */ /* 0x004ea80000300800 */
[----:B---3--:R-:W3:Y:S04]  /*3af0*/  LDL.LU R216, [R1+0x48] ;  /* 0x0000480001d87983 */ /* 0x008ee80000300800 */
[----:B----4-:R-:W4:Y:S04]  /*3b00*/  LDL.LU R217, [R1+0x4c] ;  /* 0x00004c0001d97983 */ /* 0x010f280000300800 */
[----:B0-----:R-:W4:Y:S04]  /*3b10*/  LDL.LU R218, [R1+0x50] ;  /* 0x0000500001da7983 */ /* 0x001f280000300800 */
[----:B------:R-:W4:Y:S04]  /*3b20*/  LDL.LU R219, [R1+0x54] ;  /* 0x0000540001db7983 */ /* 0x000f280000300800 */
[----:B------:R-:W4:Y:S04]  /*3b30*/  LDL.LU R220, [R1+0x58] ;  /* 0x0000580001dc7983 */ /* 0x000f280000300800 */
[----:B------:R-:W4:Y:S04]  /*3b40*/  LDL.LU R221, [R1+0x5c] ;  /* 0x00005c0001dd7983 */ /* 0x000f280000300800 */
[----:B------:R-:W4:Y:S04]  /*3b50*/  LDL.LU R222, [R1+0x60] ;  /* 0x0000600001de7983 */ /* 0x000f280000300800 */
[----:B------:R-:W4:Y:S04]  /*3b60*/  LDL.LU R223, [R1+0x64] ;  /* 0x0000640001df7983 */ /* 0x000f280000300800 */
[----:B------:R-:W4:Y:S04]  /*3b70*/  LDL.LU R224, [R1+0x68] ;  /* 0x0000680001e07983 */ /* 0x000f280000300800 */
[----:B-1----:R-:W4:Y:S04]  /*3b80*/  LDL.LU R225, [R1+0x6c] ;  /* 0x00006c0001e17983 */ /* 0x002f280000300800 */
[----:B------:R-:W4:Y:S04]  /*3b90*/  LDL.LU R226, [R1+0x70] ;  /* 0x0000700001e27983 */ /* 0x000f280000300800 */
[----:B------:R-:W4:Y:S01]  /*3ba0*/  LDL.LU R227, [R1+0x74] ;  /* 0x0000740001e37983 */ /* 0x000f220000300800 */
[----:B------:R-:W-:-:S05]  /*3bb0*/  FADD R211, R71, R211 ;  /* 0x000000d347d37221 */ /* 0x000fca0000000000 */
[----:B------:R0:W-:Y:S01]  /*3bc0*/  STL [R1+0x34], R211 ;  /* 0x000034d301007387 */ /* 0x0001e20000100800 */
[----:B------:R-:W-:-:S03]  /*3bd0*/  FADD R212, R72, R212 ;  /* 0x000000d448d47221 */ /* 0x000fc60000000000 */
[----:B0-----:R1:W5:Y:S01]  /*3be0*/  LDL.LU R211, [R1+0xc8] ;  /* 0x0000c80001d37983 */ /* 0x0013620000300800 */
[----:B------:R-:W-:-:S03]  /*3bf0*/  FADD R213, R73, R213 ;  /* 0x000000d549d57221 */ /* 0x000fc60000000000 */
[----:B------:R0:W-:Y:S01]  /*3c00*/  STL [R1+0x38], R212 ;  /* 0x000038d401007387 */ /* 0x0001e20000100800 */
[----:B------:R-:W-:-:S01]  /*3c10*/  FADD R214, R74, R214 ;  /* 0x000000d64ad67221 */ /* 0x000fc20000000000 */
[----:B--2---:R-:W-:Y:S02]  /*3c20*/  FADD R215, R75, R215 ;  /* 0x000000d74bd77221 */ /* 0x004fe40000000000 */
[----:B0-----:R1:W5:Y:S01]  /*3c30*/  LDL.LU R212, [R1+0xc4] ;  /* 0x0000c40001d47983 */ /* 0x0013620000300800 */
[----:B---3--:R-:W-:-:S03]  /*3c40*/  FADD R216, R76, R216 ;  /* 0x000000d84cd87221 */ /* 0x008fc60000000000 */
[----:B------:R0:W-:Y:S01]  /*3c50*/  STL [R1+0x3c], R213 ;  /* 0x00003cd501007387 */ /* 0x0001e20000100800 */
[----:B----4-:R-:W-:-:S03]  /*3c60*/  FADD R217, R77, R217 ;  /* 0x000000d94dd97221 */ /* 0x010fc60000000000 */
[----:B0-----:R1:W5:Y:S01]  /*3c70*/  LDL.LU R213, [R1+0xc0] ;  /* 0x0000c00001d57983 */ /* 0x0013620000300800 */
[----:B------:R-:W-:-:S03]  /*3c80*/  FADD R218, R78, R218 ;  /* 0x000000da4eda7221 */ /* 0x000fc60000000000 */
[----:B------:R0:W-:Y:S01]  /*3c90*/  STL [R1+0x40], R214 ;  /* 0x000040d601007387 */ /* 0x0001e20000100800 */
[----:B------:R-:W-:-:S01]  /*3ca0*/  FADD R219, R79, R219 ;  /* 0x000000db4fdb7221 */ /* 0x000fc20000000000 */
[----:B------:R-:W-:Y:S02]  /*3cb0*/  FADD R220, R80, R220 ;  /* 0x000000dc50dc7221 */ /* 0x000fe40000000000 */
[----:B0-----:R1:W5:Y:S04]  /*3cc0*/  LDL.LU R214, [R1+0xbc] ;  /* 0x0000bc0001d67983 */ /* 0x0013680000300800 */
[----:B------:R0:W-:Y:S01]  /*3cd0*/  STL [R1+0x44], R215 ;  /* 0x000044d701007387 */ /* 0x0001e20000100800 */
[----:B------:R-:W-:-:S01]  /*3ce0*/  FADD R221, R81, R221 ;  /* 0x000000dd51dd7221 */ /* 0x000fc20000000000 */
[----:B------:R-:W-:-:S02]  /*3cf0*/  FADD R222, R82, R222 ;  /* 0x000000de52de7221 */ /* 0x000fc40000000000 */
[----:B0-----:R1:W5:Y:S04]  /*3d00*/  LDL.LU R215, [R1+0xb8] ;  /* 0x0000b80001d77983 */ /* 0x0013680000300800 */
[----:B------:R0:W-:Y:S01]  /*3d10*/  STL [R1+0x48], R216 ;  /* 0x000048d801007387 */ /* 0x0001e20000100800 */
[----:B------:R-:W-:-:S03]  /*3d20*/  FADD R223, R83, R223 ;  /* 0x000000df53df7221 */ /* 0x000fc60000000000 */
        /* <DEDUP_REMOVED lines=13> */
[----:B------:R0:W-:Y:S04]  /*3e00*/  STL [R1+0x5c], R221 ;  /* 0x00005cdd01007387 */ /* 0x0001e80000100800 */
        /* <DEDUP_REMOVED lines=12> */
[----:B0-----:R1:W5:Y:S01]  /*3ed0*/  LDL.LU R227, [R1+0x88] ;  /* 0x0000880001e37983 */ /* 0x0013620000300800 */
[----:B------:R-:W-:-:S05]  /*3ee0*/  UMOV UR6, URZ ;  /* 0x0000003f00067c82 */ /* 0x000fca0008000000 */
.L_x_25:
[----:B------:R-:W-:Y:S05]  /*3ef0*/  @!P1 BRA `(.L_x_26) ;  /* 0x0000000000049947 */ /* 0x000fea0003800000 */
[----:B------:R-:W-:Y:S01]  /*3f00*/  BPT.TRAP 0x1 ;  /* 0x000000040000795c */ /* 0x000fe20000300000 */
.L_x_26:
[----:B------:R-:W-:Y:S02]  /*3f10*/  UISETP.GT.U32.AND UP0, UPT, UR13, 0x1, UPT ;  /* 0x000000010d00788c */ /* 0x000fe4000bf04070 */
[----:B------:R-:W-:-:S04]  /*3f20*/  ULEA UR8, UR19, UR14, 0x3 ;  /* 0x0000000e13087291 */ /* 0x000fc8000f8e183f */
[----:B------:R-:W-:Y:S01]  /*3f30*/  UIADD3 UR8, UR8, 0x90, URZ ;  /* 0x0000009008087890 */ /* 0x000fe2000fffe03f */
[----:B------:R-:W-:-:S03]  /*3f40*/  PLOP3.LUT P0, PT, PT, PT, UP0, 0x80, 0x0 ;  /* 0x000000000000781c */ /* 0x000fc60003f0f008 */
[----:B------:R-:W-:-:S09]  /*3f50*/  UPRMT UR8, URZ, 0x654, UR8 ;  /* 0x000006543f087896 */ /* 0x000fd20008000008 */
[----:B------:R-:W-:Y:S01]  /*3f60*/  SYNCS.ARRIVE.TRANS64.RED.A1T0 RZ, [UR8], RZ ;  /* 0x000000ffffff79a7 */ /* 0x000fe20008100408 */
[----:B------:R-:W-:Y:S05]  /*3f70*/  @P0 BRA `(.L_x_27) ;  /* 0x0000000000040947 */ /* 0x000fea0003800000 */
[----:B------:R-:W-:Y:S01]  /*3f80*/  BPT.TRAP 0x1 ;  /* 0x000000040000795c */ /* 0x000fe20000300000 */
.L_x_27:
[----:B------:R-:W-:Y:S01]  /*3f90*/  UIADD3 UR18, UR18, 0x1, URZ ;  /* 0x0000000112127890 */ /* 0x000fe2000fffe03f */
[C---:B------:R-:W-:Y:S01]  /*3fa0*/  ISETP.GT.AND P0, PT, R228.reuse, 0x1, PT ;  /* 0x00000001e400780c */ /* 0x040fe20003f04270 */
[----:B------:R-:W-:Y:S01]  /*3fb0*/  UIADD3 UR19, UR19, 0x1, URZ ;  /* 0x0000000113137890 */ /* 0x000fe2000fffe03f */
[----:B------:R-:W-:Y:S01]  /*3fc0*/  VIADD R228, R228, 0xffffffff ;  /* 0xffffffffe4e47836 */ /* 0x000fe20000000000 */
[----:B------:R-:W-:Y:S02]  /*3fd0*/  UISETP.NE.AND UP0, UPT, UR18, 0x12, UPT ;  /* 0x000000121200788c */ /* 0x000fe4000bf05270 */
[----:B------:R-:W-:Y:S02]  /*3fe0*/  UISETP.NE.AND UP1, UPT, UR19, 0x12, UPT ;  /* 0x000000121300788c */ /* 0x000fe4000bf25270 */
[----:B------:R-:W-:Y:S02]  /*3ff0*/  USEL UR8, URZ, 0x1, UP0 ;  /* 0x000000013f087887 */ /* 0x000fe40008000000 */
[----:B------:R-:W-:-:S02]  /*4000*/  USEL UR18, UR18, URZ, UP0 ;  /* 0x0000003f12127287 */ /* 0x000fc40008000000 */
[----:B------:R-:W-:Y:S02]  /*4010*/  USEL UR19, UR19, URZ, UP1 ;  /* 0x0000003f13137287 */ /* 0x000fe40008800000 */
[----:B-----5:R-:W-:Y:S01]  /*4020*/  LOP3.LUT R227, R227, UR8, RZ, 0x3c, !PT ;  /* 0x00000008e3e37c12 */ /* 0x020fe2000f8e3cff */
[----:B------:R-:W-:Y:S01]  /*4030*/  UMOV UR8, 0x1 ;  /* 0x0000000100087882 */ /* 0x000fe20000000000 */
[----:B------:R-:W-:Y:S08]  /*4040*/  @P0 BRA `(.L_x_28) ;  /* 0xffffffec00900947 */ /* 0x000ff0000383ffff */
.L_x_20:
[----:B------:R-:W-:-:S04]  /*4050*/  UISETP.NE.AND UP0, UPT, UR6, URZ, UPT ;  /* 0x0000003f0600728c */ /* 0x000fc8000bf05270 */
[----:B------:R-:W-:-:S06]  /*4060*/  USEL UR6, URZ, 0x1, !UP0 ;  /* 0x000000013f067887 */ /* 0x000fcc000c000000 */
[----:B------:R-:W-:-:S13]  /*4070*/  ISETP.NE.AND P0, PT, RZ, UR6, PT ;  /* 0x00000006ff007c0c */ /* 0x000fda000bf05270 */
[----:B------:R-:W-:Y:S05]  /*4080*/  @!P0 BRA `(.L_x_29) ;  /* 0x0000000c00dc8947 */ /* 0x000fea0003800000 */
[----:B------:R-:W4:Y:S04]  /*4090*/  LDL.LU R227, [R1+0x74] ;  /* 0x0000740001e37983 */ /* 0x000f280000300800 */
[----:B----4-:R4:W-:Y:S04]  /*40a0*/  STL [R1+0x88], R227 ;  /* 0x000088e301007387 */ /* 0x0109e80000100800 */
[----:B----4-:R-:W4:Y:S04]  /*40b0*/  LDL.LU R227, [R1+0x70] ;  /* 0x0000700001e37983 */ /* 0x010f280000300800 */
        /* <DEDUP_REMOVED lines=55> */
[----:B----4-:R-:W4:Y:S01]  /*4430*/  LDL.LU R227, [R1] ;  /* 0x0000000001e37983 */ /* 0x010f220000300800 */
[----:B------:R-:W-:-:S02]  /*4440*/  WARPGROUP.DEPBAR.LE gsb0, 0x0 ;  /* 0x00008000000079c5 */ /* 0x000fc40000010000 */
[----:B------:R-:W-:Y:S01]  /*4450*/  FADD R226, R88, R226 ;  /* 0x000000e258e27221 */ /* 0x000fe20000000000 */
        /* <DEDUP_REMOVED lines=97> */
[----:B----4-:R-:W-:-:S05]  /*4a70*/  FADD R227, R58, R227 ;  /* 0x000000e33ae37221 */ /* 0x010fca0000000000 */
[----:B------:R4:W-:Y:S04]  /*4a80*/  STL [R1], R227 ;  /* 0x000000e301007387 */ /* 0x0009e80000100800 */
[----:B----4-:R-:W4:Y:S02]  /*4a90*/  LDL.LU R227, [R1+0xf8] ;  /* 0x0000f80001e37983 */ /* 0x010f240000300800 */
[----:B----4-:R-:W-:-:S05]  /*4aa0*/  FADD R227, R59, R227 ;  /* 0x000000e33be37221 */ /* 0x010fca0000000000 */
[----:B------:R4:W-:Y:S04]  /*4ab0*/  STL [R1+0x4], R227 ;  /* 0x000004e301007387 */ /* 0x0009e80000100800 */
        /* <DEDUP_REMOVED lines=83> */
[----:B------:R4:W-:Y:S02]  /*4ff0*/  STL [R1+0x74], R227 ;  /* 0x000074e301007387 */ /* 0x0009e40000100800 */
.L_x_29:
[----:B------:R-:W-:Y:S02]  /*5000*/  WARPGROUP.DEPBAR.LE gsb0, 0x0 ;  /* 0x00008000000079c5 */ /* 0x000fe40000010000 */
[----:B------:R-:W5:Y:S02]  /*5010*/  LDC R24, c[0x0][0x28c] ;  /* 0x0000a300ff187b82 */ /* 0x000f640000000800 */
[----:B-----5:R-:W-:-:S13]  /*5020*/  ISETP.GE.AND P0, PT, R24, 0x1, PT ;  /* 0x000000011800780c */ /* 0x020fda0003f06270 */
[----:B------:R-:W-:Y:S05]  /*5030*/  @!P0 BRA `(.L_x_30) ;  /* 0x0000000000488947 */ /* 0x000fea0003800000 */
[----:B------:R-:W-:-:S06]  /*5040*/  UISETP.NE.AND UP0, UPT, UR23, 0x3, UPT ;  /* 0x000000031700788c */ /* 0x000fcc000bf05270 */
[----:B------:R-:W-:-:S13]  /*5050*/  PLOP3.LUT P0, PT, PT, PT, UP0, 0x80, 0x0 ;  /* 0x000000000000781c */ /* 0x000fda0003f0f008 */
[----:B------:R-:W-:Y:S05]  /*5060*/  @!P0 BRA `(.L_x_31) ;  /* 0x0000000000048947 */ /* 0x000fea0003800000 */
[----:B------:R-:W-:Y:S01]  /*5070*/  BPT.TRAP 0x1 ;  /* 0x000000040000795c */ /* 0x000fe20000300000 */
.L_x_31:
[----:B------:R-:W-:-:S04]  /*5080*/  UISETP.LT.AND UP0, UPT, UR12, 0x1, UPT ;  /* 0x000000010c00788c */ /* 0x000fc8000bf01270 */
[----:B------:R-:W-:Y:S02]  /*5090*/  USEL UR8, UR12, 0x1, UP0 ;  /* 0x000000010c087887 */ /* 0x000fe40008000000 */
[----:B------:R-:W-:Y:S02]  /*50a0*/  UISETP.GT.U32.AND UP0, UPT, UR13, 0x1, UPT ;  /* 0x000000010d00788c */ /* 0x000fe4000bf04070 */
[----:B------:R-:W-:-:S04]  /*50b0*/  UIADD3 UR8, UR5, UR12, -UR8 ;  /* 0x0000000c05087290 */ /* 0x000fc8000fffe808 */
[----:B------:R-:W-:Y:S01]  /*50c0*/  UIMAD.WIDE.U32 UR6, UR8, 0x38e38e39, URZ ;  /* 0x38e38e39080678a5 */ /* 0x000fe2000f8e003f */
[----:B------:R-:W-:-:S03]  /*50d0*/  PLOP3.LUT P0, PT, PT, PT, UP0, 0x80, 0x0 ;  /* 0x000000000000781c */ /* 0x000fc60003f0f008 */
[----:B------:R-:W-:-:S04]  /*50e0*/  USHF.R.U32.HI UR6, URZ, 0x2, UR7 ;  /* 0x000000023f067899 */ /* 0x000fc80008011607 */
[----:B------:R-:W-:-:S04]  /*50f0*/  UIMAD UR8, UR6, -0x12, UR8 ;  /* 0xffffffee060878a4 */ /* 0x000fc8000f8e0208 */
[----:B------:R-:W-:-:S04]  /*5100*/  ULEA UR8, UR8, UR14, 0x3 ;  /* 0x0000000e08087291 */ /* 0x000fc8000f8e183f */
[----:B------:R-:W-:-:S04]  /*5110*/  UIADD3 UR8, UR8, 0x90, URZ ;  /* 0x0000009008087890 */ /* 0x000fc8000fffe03f */
[----:B------:R-:W-:-:S09]  /*5120*/  UPRMT UR8, URZ, 0x654, UR8 ;  /* 0x000006543f087896 */ /* 0x000fd20008000008 */
[----:B------:R-:W-:Y:S01]  /*5130*/  SYNCS.ARRIVE.TRANS64.RED.A1T0 RZ, [UR8], RZ ;  /* 0x000000ffffff79a7 */ /* 0x000fe20008100408 */
[----:B------:R-:W-:Y:S05]  /*5140*/  @P0 BRA `(.L_x_30) ;  /* 0x0000000000040947 */ /* 0x000fea0003800000 */
[----:B------:R-:W-:Y:S01]  /*5150*/  BPT.TRAP 0x1 ;  /* 0x000000040000795c */ /* 0x000fe20000300000 */
.L_x_30:
[----:B------:R0:W-:Y:S01]  /*5160*/  STL [R1+0x8c], R2 ;  /* 0x00008c0201007387 */ /* 0x0001e20000100800 */
[----:B------:R-:W1:Y:S01]  /*5170*/  LDC R29, c[0x0][0x288] ;  /* 0x0000a200ff1d7b82 */ /* 0x000e620000000800 */
[----:B------:R-:W-:Y:S02]  /*5180*/  UIADD3 UR9, UR12, UR5, URZ ;  /* 0x000000050c097290 */ /* 0x000fe4000fffe03f */
[----:B------:R-:W-:Y:S01]  /*5190*/  USHF.R.S32.HI UR10, URZ, 0x1f, UR22 ;  /* 0x0000001f3f0a7899 */ /* 0x000fe20008011416 */
[----:B------:R-:W-:Y:S01]  /*51a0*/  ULDC.64 UR6, c[0x0][0x5d0] ;  /* 0x0001740000067ab9 */ /* 0x000fe20000000a00 */
[----:B------:R-:W-:Y:S01]  /*51b0*/  ULDC UR11, c[0x0][0x284] ;  /* 0x0000a100000b7ab9 */ /* 0x000fe20000000800 */
[----:B0-----:R-:W2:Y:S04]  /*51c0*/  LDL.LU R2, [R1+0x80] ;  /* 0x0000800001027983 */ /* 0x001ea80000300800 */
[----:B------:R0:W-:Y:S04]  /*51d0*/  STL [R1+0x88], R0 ;  /* 0x0000880001007387 */ /* 0x0001e80000100800 */
[----:B----4-:R-:W4:Y:S01]  /*51e0*/  LDL.LU R227, [R1+0x84] ;  /* 0x0000840001e37983 */ /* 0x010f220000300800 */
[----:B0-----:R-:W0:Y:S02]  /*51f0*/  S2R R0, SR_TID.X ;  /* 0x0000000000007919 */ /* 0x001e240000002100 */
[----:B0-----:R-:W-:-:S02]  /*5200*/  SHF.R.U32.HI R24, RZ, 0x2, R0 ;  /* 0x00000002ff187819 */ /* 0x001fc40000011600 */
[----:B------:R-:W-:Y:S02]  /*5210*/  LOP3.LUT R26, R0, 0x60, RZ, 0xc0, !PT ;  /* 0x00000060001a7812 */ /* 0x000fe400078ec0ff */
[----:B------:R-:W-:Y:S02]  /*5220*/  SHF.R.U32.HI R27, RZ, 0x7, R0 ;  /* 0x00000007ff1b7819 */ /* 0x000fe40000011600 */
[----:B------:R-:W-:Y:S02]  /*5230*/  LOP3.LUT R25, R24, 0x7, RZ, 0xc0, !PT ;  /* 0x0000000718197812 */ /* 0x000fe400078ec0ff */
[----:B------:R-:W-:Y:S02]  /*5240*/  SHF.R.U32.HI R28, RZ, 0x1, R26 ;  /* 0x00000001ff1c7819 */ /* 0x000fe4000001161a */
[----:B------:R-:W-:Y:S02]  /*5250*/  LOP3.LUT R24, R27, 0x1, RZ, 0xc0, !PT ;  /* 0x000000011b187812 */ /* 0x000fe400078ec0ff */
[----:B------:R-:W-:Y:S01]  /*5260*/  IADD3 R27, RZ, -R28, -R25 ;  /* 0x8000001cff1b7210 */ /* 0x000fe20007ffe819 */
[----:B------:R-:W-:-:S02]  /*5270*/  IMAD.SHL.U32 R32, R0, 0x2, RZ ;  /* 0x0000000200207824 */ /* 0x000fc400078e00ff */
[C---:B------:R-:W-:Y:S02]  /*5280*/  IMAD.SHL.U32 R26, R24.reuse, 0x40, RZ ;  /* 0x00000040181a7824 */ /* 0x040fe400078e00ff */
[----:B------:R-:W-:Y:S01]  /*5290*/  IMAD R42, R24, -0x40, R27 ;  /* 0xffffffc0182a7824 */ /* 0x000fe200078e021b */
[----:B------:R-:W-:Y:S01]  /*52a0*/  LOP3.LUT R24, R0, 0x3, RZ, 0xc0, !PT ;  /* 0x0000000300187812 */ /* 0x000fe200078ec0ff */
[----:B--2---:R-:W-:Y:S02]  /*52b0*/  IMAD.SHL.U32 R41, R2, 0x80, RZ ;  /* 0x0000008002297824 */ /* 0x004fe400078e00ff */
[----:B------:R0:W5:Y:S04]  /*52c0*/  LDL.LU R2, [R1+0x8c] ;  /* 0x00008c0001027983 */ /* 0x0001680000300800 */
[----:B------:R0:W5:Y:S01]  /*52d0*/  LDL.LU R0, [R1+0x88] ;  /* 0x0000880001007983 */ /* 0x0001620000300800 */
[----:B------:R-:W-:Y:S01]  /*52e0*/  LOP3.LUT R43, R26, 0x40, R25, 0xe2, !PT ;  /* 0x000000401a2b7812 */ /* 0x000fe200078ee219 */
[----:B----4-:R-:W-:Y:S01]  /*52f0*/  IMAD.SHL.U32 R25, R227, 0x100, RZ ;  /* 0x00000100e3197824 */ /* 0x010fe200078e00ff */
[----:B------:R-:W-:Y:S01]  /*5300*/  UISETP.GT.U32.AND UP0, UPT, UR9, 0x11, UPT ;  /* 0x000000110900788c */ /* 0x000fe2000bf04070 */
[C---:B-1----:R-:W-:Y:S01]  /*5310*/  ISETP.GE.AND P0, PT, R41.reuse, R29, PT ;  /* 0x0000001d2900720c */ /* 0x042fe20003f06270 */
[----:B------:R-:W-:Y:S01]  /*5320*/  UIMAD UR5, UR10, UR6, URZ ;  /* 0x000000060a0572a4 */ /* 0x000fe2000f8e023f */
[----:B------:R-:W-:Y:S01]  /*5330*/  LOP3.LUT R32, R41, 0x6, R32, 0xf8, !PT ;  /* 0x0000000629207812 */ /* 0x000fe200078ef820 */
[----:B------:R-:W-:Y:S01]  /*5340*/  UISETP.LT.U32.AND UP0, UPT, UR12, 0x12, UP0 ;  /* 0x000000120c00788c */ /* 0x000fe20008701070 */
[----:B------:R-:W-:Y:S01]  /*5350*/  ISETP.GE.OR P0, PT, R25, UR11, P0 ;  /* 0x0000000b19007c0c */ /* 0x000fe20008706670 */
[----:B------:R-:W-:Y:S01]  /*5360*/  UISETP.GE.U32.AND UP1, UPT, UR12, 0x12, UPT ;  /* 0x000000120c00788c */ /* 0x000fe2000bf26070 */
[----:B------:R-:W-:Y:S01]  /*5370*/  IMAD.U32 R27, RZ, RZ, UR6 ;  /* 0x00000006ff1b7e24 */ /* 0x000fe2000f8e00ff */
[----:B------:R-:W-:Y:S01]  /*5380*/  UIMAD UR8, UR22, UR7, UR5 ;  /* 0x00000007160872a4 */ /* 0x000fe2000f8e0205 */
[----:B------:R-:W-:Y:S01]  /*5390*/  SHF.R.S32.HI R33, RZ, 0x1f, R32 ;  /* 0x0000001fff217819 */ /* 0x000fe20000011420 */
[----:B------:R-:W-:-:S02]  /*53a0*/  UIMAD.WIDE.U32 UR6, UR9, 0x38e38e39, URZ ;  /* 0x38e38e39090678a5 */ /* 0x000fc4000f8e003f */
[----:B------:R-:W-:Y:S02]  /*53b0*/  USEL UR5, URZ, 0x1, !UP0 ;  /* 0x000000013f057887 */ /* 0x000fe4000c000000 */
[----:B------:R-:W-:Y:S01]  /*53c0*/  USHF.R.U32.HI UR6, URZ, 0x2, UR7 ;  /* 0x000000023f067899 */ /* 0x000fe20008011607 */
[----:B------:R-:W-:Y:S01]  /*53d0*/  IMAD.WIDE.U32 R26, R27, UR22, R32 ;  /* 0x000000161b1a7c25 */ /* 0x000fe2000f8e0020 */
[----:B------:R-:W-:Y:S01]  /*53e0*/  ULOP3.LUT UR4, UR4, UR5, URZ, 0x3c, !UPT ;  /* 0x0000000504047292 */ /* 0x000fe2000f8e3c3f */
[----:B------:R-:W-:Y:S02]  /*53f0*/  IADD3 R42, -R25, UR11, R42 ;  /* 0x0000000b192a7c10 */ /* 0x000fe4000fffe12a */
[----:B------:R-:W-:Y:S01]  /*5400*/  IMAD.WIDE R38, R227, 0x100, RZ ;  /* 0x00000100e3267825 */ /* 0x000fe200078e02ff */
[----:B------:R-:W-:Y:S02]  /*5410*/  UIMAD UR5, UR6, -0x12, UR9 ;  /* 0xffffffee060578a4 */ /* 0x000fe4000f8e0209 */
[----:B------:R-:W-:Y:S01]  /*5420*/  @UP1 ULOP3.LUT UR4, UR4, 0x1, UR6, 0x78, !UPT ;  /* 0x0000000104041892 */ /* 0x000fe2000f8e7806 */
[----:B------:R-:W-:-:S02]  /*5430*/  IMAD R24, R24, -0x2, R29 ;  /* 0xfffffffe18187824 */ /* 0x000fc400078e021d */
[----:B------:R-:W-:Y:S01]  /*5440*/  VIADD R27, R27, UR8 ;  /* 0x000000081b1b7c36 */ /* 0x000fe20008000000 */
[----:B------:R-:W-:Y:S01]  /*5450*/  LOP3.LUT R43, R38, R43, R28, 0xfe, !PT ;  /* 0x0000002b262b7212 */ /* 0x000fe200078efe1c */
[----:B------:R-:W-:Y:S02]  /*5460*/  IMAD.IADD R41, R24, 0x1, -R41 ;  /* 0x0000000118297824 */ /* 0x000fe400078e0a29 */
[----:B------:R-:W-:Y:S01]  /*5470*/  IMAD.MOV.U32 R40, RZ, RZ, -0x1 ;  /* 0xffffffffff287424 */ /* 0x000fe200078e00ff */
[----:B0-----:R-:W-:Y:S06]  /*5480*/  @P0 BRA `(.L_x_32) ;  /* 0x0000008c00fc0947 */ /* 0x001fec0003800000 */
[----:B------:R-:W0:Y:S01]  /*5490*/  LDC.64 R28, c[0x0][0x5c8] ;  /* 0x00017200ff1c7b82 */ /* 0x000e220000000a00 */
[----:B------:R-:W-:Y:S01]  /*54a0*/  ULDC.64 UR6, c[0x0][0x5c0] ;  /* 0x0001700000067ab9 */ /* 0x000fe20000000a00 */
[----:B------:R-:W-:Y:S01]  /*54b0*/  BSSY B0, `(.L_x_32) ;  /* 0x00008fc000007945 */ /* 0x000fe20003800000 */
[-C--:B0-----:R-:W-:Y:S01]  /*54c0*/  IMAD R24, R39, R28.reuse, RZ ;  /* 0x0000001c27187224 */ /* 0x081fe200078e02ff */
[----:B------:R-:W-:Y:S01]  /*54d0*/  SHF.L.U64.HI R34, R28, 0x3, R29 ;  /* 0x000000031c227819 */ /* 0x000fe2000001021d */
[----:B------:R-:W-:-:S04]  /*54e0*/  IMAD.WIDE.U32 R26, R43, R28, R26 ;  /* 0x0000001c2b1a7225 */ /* 0x000fc800078e001a */
[----:B------:R-:W-:Y:S01]  /*54f0*/  IMAD R25, R43, R29, R24 ;  /* 0x0000001d2b197224 */ /* 0x000fe200078e0218 */
[----:B------:R-:W-:Y:S01]  /*5500*/  IADD3 R24, P3, R26, UR6, RZ ;  /* 0x000000061a187c10 */ /* 0x000fe2000ff7e0ff */
[C---:B------:R-:W-:Y:S01]  /*5510*/  IMAD.SHL.U32 R35, R28.reuse, 0x8, RZ ;  /* 0x000000081c237824 */ /* 0x040fe200078e00ff */
[----:B------:R-:W-:Y:S01]  /*5520*/  LEA R30, P2, R28, R26, 0x7 ;  /* 0x0000001a1c1e7211 */ /* 0x000fe200078438ff */
[----:B------:R-:W-:-:S03]  /*5530*/  IMAD.IADD R27, R27, 0x1, R25 ;  /* 0x000000011b1b7824 */ /* 0x000fc600078e0219 */
[----:B------:R-:W-:Y:S02]  /*5540*/  IADD3 R26, P1, P0, R26, UR6, R35 ;  /* 0x000000061a1a7c10 */ /* 0x000fe4000f83e023 */
[----:B------:R-:W-:Y:S02]  /*5550*/  IADD3.X R25, R27, UR7, RZ, P3, !PT ;  /* 0x000000071b197c10 */ /* 0x000fe40009ffe4ff */
[----:B------:R-:W-:Y:S02]  /*5560*/  FSETP.NEU.AND P3, PT, RZ, UR21, PT ;  /* 0x00000015ff007c0b */ /* 0x000fe4000bf6d000 */
[----:B------:R-:W-:Y:S02]  /*5570*/  LEA.HI.X R31, R28, R27, R29, 0x7, P2 ;  /* 0x0000001b1c1f7211 */ /* 0x000fe400010f3c1d */
[C---:B------:R-:W-:Y:S02]  /*5580*/  IADD3 R28, P2, R30.reuse, UR6, RZ ;  /* 0x000000061e1c7c10 */ /* 0x040fe4000ff5e0ff */
[----:B------:R-:W-:-:S02]  /*5590*/  IADD3 R30, P5, P6, R30, UR6, R35 ;  /* 0x000000061e1e7c10 */ /* 0x000fc4000febe023 */
[----:B------:R-:W-:Y:S02]  /*55a0*/  IADD3.X R29, R31, UR7, RZ, P2, !PT ;  /* 0x000000071f1d7c10 */ /* 0x000fe400097fe4ff */
[--C-:B------:R-:W-:Y:S02]  /*55b0*/  IADD3.X R27, R27, UR7, R34.reuse, P1, P0 ;  /* 0x000000071b1b7c10 */ /* 0x100fe40008fe0422 */
[----:B------:R-:W-:Y:S01]  /*55c0*/  IADD3.X R31, R31, UR7, R34, P5, P6 ;  /* 0x000000071f1f7c10 */ /* 0x000fe2000afec422 */
[----:B------:R-:W-:Y:S06]  /*55d0*/  @!P3 BRA `(.L_x_33) ;  /* 0x0000006c001cb947 */ /* 0x000fec0003800000 */
[----:B------:R-:W-:Y:S01]  /*55e0*/  ULDC.64 UR8, c[0x0][0x5b8] ;  /* 0x00016e0000087ab9 */ /* 0x000fe20000000a00 */
[----:B------:R-:W-:Y:S01]  /*55f0*/  ISETP.GE.AND P0, PT, R42, 0x1, PT ;  /* 0x000000012a00780c */ /* 0x000fe20003f06270 */
[----:B------:R-:W-:Y:S02]  /*5600*/  UIMAD UR6, UR10, UR8, URZ ;  /* 0x000000080a0672a4 */ /* 0x000fe4000f8e023f */
[----:B------:R-:W-:Y:S01]  /*5610*/  IMAD.U32 R35, RZ, RZ, UR8 ;  /* 0x00000008ff237e24 */ /* 0x000fe2000f8e00ff */
[----:B------:R-:W-:Y:S01]  /*5620*/  BSSY B1, `(.L_x_34) ;  /* 0x0000010000017945 */ /* 0x000fe20003800000 */
[----:B------:R-:W-:Y:S01]  /*5630*/  ISETP.LT.OR P3, PT, R41, 0x1, !P0 ;  /* 0x000000012900780c */ /* 0x000fe20004761670 */
[----:B------:R-:W-:Y:S02]  /*5640*/  UIMAD UR6, UR22, UR9, UR6 ;  /* 0x00000009160672a4 */ /* 0x000fe4000f8e0206 */
[----:B------:R-:W-:Y:S01]  /*5650*/  IMAD.WIDE.U32 R32, R35, UR22, R32 ;  /* 0x0000001623207c25 */ /* 0x000fe2000f8e0020 */
[----:B------:R-:W-:-:S03]  /*5660*/  ULDC.64 UR8, c[0x0][0x5a8] ;  /* 0x00016a0000087ab9 */ /* 0x000fc60000000a00 */
[----:B------:R-:W-:Y:S02]  /*5670*/  IMAD.MOV.U32 R36, RZ, RZ, R32 ;  /* 0x000000ffff247224 */ /* 0x000fe400078e0020 */
[----:B------:R-:W-:Y:S01]  /*5680*/  VIADD R37, R33, UR6 ;  /* 0x0000000621257c36 */ /* 0x000fe20008000000 */
[----:B------:R-:W-:Y:S02]  /*5690*/  ULDC.64 UR6, c[0x0][0x5b0] ;  /* 0x00016c0000067ab9 */ /* 0x000fe40000000a00 */
[----:B------:R-:W-:Y:S02]  /*56a0*/  IMAD R34, R39, UR6, RZ ;  /* 0x0000000627227c24 */ /* 0x000fe4000f8e02ff */
[----:B------:R-:W-:-:S04]  /*56b0*/  IMAD.WIDE.U32 R32, R43, UR6, R36 ;  /* 0x000000062b207c25 */ /* 0x000fc8000f8e0024 */
[--C-:B------:R-:W-:Y:S01]  /*56c0*/  IMAD R35, R43, UR7, R34.reuse ;  /* 0x000000072b237c24 */ /* 0x100fe2000f8e0222 */
[----:B------:R-:W-:Y:S02]  /*56d0*/  IADD3 R32, P1, R32, UR8, RZ ;  /* 0x0000000820207c10 */ /* 0x000fe4000ff3e0ff */
[----:B------:R-:W-:Y:S02]  /*56e0*/  PRMT R34, RZ, 0x7610, R34 ;  /* 0x00007610ff227816 */ /* 0x000fe40000000022 */
[----:B------:R-:W-:Y:S01]  /*56f0*/  IADD3.X R33, R33, UR9, R35, P1, !PT ;  /* 0x0000000921217c10 */ /* 0x000fe20008ffe423 */
[----:B------:R-:W-:Y:S08]  /*5700*/  @P3 BRA `(.L_x_35) ;  /* 0x0000000000043947 */ /* 0x000ff00003800000 */
[----:B------:R0:W5:Y:S02]  /*5710*/  LDG.E.U8 R34, desc[UR16][R32.64] ;  /* 0x0000001020227981 */ /* 0x000164000c1e1100 */
.L_x_35:
[----:B------:R-:W-:Y:S05]  /*5720*/  BSYNC B1 ;  /* 0x0000000000017941 */ /* 0x000fea0003800000 */
.L_x_34:
[----:B-----5:R-:W-:Y:S01]  /*5730*/  LOP3.LUT R34, R34, 0xff, RZ, 0xc0, !PT ;  /* 0x000000ff22227812 */ /* 0x020fe200078ec0ff */
[----:B------:R-:W-:Y:S01]  /*5740*/  BSSY B1, `(.L_x_36) ;  /* 0x000000b000017945 */ /* 0x000fe20003800000 */
[----:B------:R-:W-:Y:S02]  /*5750*/  ISETP.LT.OR P2, PT, R41, 0x2, !P0 ;  /* 0x000000022900780c */ /* 0x000fe40004741670 */
[----:B------:R-:W-:-:S05]  /*5760*/  F2FP.F16.E5M2.UNPACK_B R34, R34 ;  /* 0x00000022ff22723e */ /* 0x000fca00020004ff */
[----:B------:R-:W-:-:S05]  /*5770*/  HADD2.F32 R34, -RZ, R34.H0_H0 ;  /* 0x20000022ff227230 */ /* 0x000fca0000004100 */
[----:B------:R-:W-:Y:S01]  /*5780*/  FMUL R35, R34, UR21 ;  /* 0x0000001522237c20 */ /* 0x000fe20008400000 */
[----:B------:R-:W-:-:S03]  /*5790*/  PRMT R34, RZ, 0x7610, R34 ;  /* 0x00007610ff227816 */ /* 0x000fc60000000022 */
[----:B------:R-:W-:-:S05]  /*57a0*/  FFMA R35, R226, UR20, R35 ;  /* 0x00000014e2237c23 */ /* 0x000fca0008000023 */
[----:B------:R-:W-:-:S05]  /*57b0*/  F2FP.SATFINITE.E5M2.F32.PACK_AB_MERGE_C R35, RZ, R35, RZ ;  /* 0x00000023ff23723e */ /* 0x000fca00048060ff */
[----:B------:R1:W-:Y:S01]  /*57c0*/  @!P3 STG.E.U8 desc[UR16][R24.64], R35 ;  /* 0x000000231800b986 */ /* 0x0003e2000c101110 */
[----:B------:R-:W-:Y:S05]  /*57d0*/  @P2 BRA `(.L_x_37) ;  /* 0x0000000000042947 */ /* 0x000fea0003800000 */
[----:B------:R2:W5:Y:S02]  /*57e0*/  LDG.E.U8 R34, desc[UR16][R32.64+0x1] ;  /* 0x0000011020227981 */ /* 0x000564000c1e1100 */
.L_x_37:
[----:B------:R-:W-:Y:S05]  /*57f0*/  BSYNC B1 ;  /* 0x0000000000017941 */ /* 0x000fea0003800000 */
.L_x_36:
[----:B-----5:R-:W-:Y:S01]  /*5800*/  LOP3.LUT R34, R34, 0xff, RZ, 0xc0, !PT ;  /* 0x000000ff22227812 */ /* 0x020fe200078ec0ff */
[----:B------:R-:W-:Y:S01]  /*5810*/  BSSY B1, `(.L_x_38) ;  /* 0x0000013000017945 */ /* 0x000fe20003800000 */
[----:B------:R-:W-:Y:S02]  /*5820*/  IADD3 R45, P1, R43, 0x8, RZ ;  /* 0x000000082b2d7810 */ /* 0x000fe40007f3e0ff */
[----:B------:R-:W-:-:S03]  /*5830*/  F2FP.F16.E5M2.UNPACK_B R34, R34 ;  /* 0x00000022ff22723e */ /* 0x000fc600020004ff */
[----:B-1----:R-:W-:Y:S01]  /*5840*/  IMAD.X R35, RZ, RZ, R39, P1 ;  /* 0x000000ffff237224 */ /* 0x002fe200008e0627 */
[----:B------:R-:W-:Y:S01]  /*5850*/  ISETP.GE.AND P1, PT, R42, 0x9, PT ;  /* 0x000000092a00780c */ /* 0x000fe20003f26270 */
[----:B------:R-:W-:Y:S02]  /*5860*/  HADD2.F32 R34, -RZ, R34.H0_H0 ;  /* 0x20000022ff227230 */ /* 0x000fe40000004100 */
[----:B------:R-:W-:Y:S01]  /*5870*/  IMAD R46, R35, UR6, RZ ;  /* 0x00000006232e7c24 */ /* 0x000fe2000f8e02ff */
[----:B------:R-:W-:Y:S02]  /*5880*/  ISETP.LT.OR P5, PT, R41, 0x1, !P1 ;  /* 0x000000012900780c */ /* 0x000fe40004fa1670 */
[----:B------:R-:W-:Y:S01]  /*5890*/  FMUL R44, R34, UR21 ;  /* 0x00000015222c7c20 */ /* 0x000fe20008400000 */
[----:B------:R-:W-:-:S04]  /*58a0*/  IMAD.WIDE.U32 R34, R45, UR6, R36 ;  /* 0x000000062d227c25 */ /* 0x000fc8000f8e0024 */
[----:B------:R-:W-:Y:S01]  /*58b0*/  FFMA R44, R225, UR20, R44 ;  /* 0x00000014e12c7c23 */ /* 0x000fe2000800002c */
[----:B------:R-:W-:Y:S01]  /*58c0*/  IMAD R45, R45, UR7, R46 ;  /* 0x000000072d2d7c24 */ /* 0x000fe2000f8e022e */
[----:B------:R-:W-:-:S03]  /*58d0*/  IADD3 R34, P3, R34, UR8, RZ ;  /* 0x0000000822227c10 */ /* 0x000fc6000ff7e0ff */
[----:B------:R-:W-:Y:S02]  /*58e0*/  F2FP.SATFINITE.E5M2.F32.PACK_AB_MERGE_C R47, RZ, R44, RZ ;  /* 0x0000002cff2f723e */ /* 0x000fe400048060ff */
[----:B------:R-:W-:Y:S02]  /*58f0*/  IADD3.X R35, R35, UR9, R45, P3, !PT ;  /* 0x0000000923237c10 */ /* 0x000fe40009ffe42d */
[----:B------:R-:W-:Y:S01]  /*5900*/  PRMT R44, RZ, 0x7610, R44 ;  /* 0x00007610ff2c7816 */ /* 0x000fe2000000002c */
[----:B------:R1:W-:Y:S01]  /*5910*/  @!P2 STG.E.U8 desc[UR16][R24.64+0x1], R47 ;  /* 0x0000012f1800a986 */ /* 0x0003e2000c101110 */
[----:B------:R-:W-:Y:S05]  /*5920*/  @P5 BRA `(.L_x_39) ;  /* 0x0000000000045947 */ /* 0x000fea0003800000 */
[----:B------:R4:W5:Y:S02]  /*5930*/  LDG.E.U8 R44, desc[UR16][R34.64] ;  /* 0x00000010222c7981 */ /* 0x000964000c1e1100 */
.L_x_39:
[----:B------:R-:W-:Y:S05]  /*5940*/  BSYNC B1 ;  /* 0x0000000000017941 */ /* 0x000fea0003800000 */
.L_x_38:
        /* <DEDUP_REMOVED lines=12> */
.L_x_41:
[----:B------:R-:W-:Y:S05]  /*5a10*/  BSYNC B1 ;  /* 0x0000000000017941 */ /* 0x000fea0003800000 */
.L_x_40:
[----:B-----5:R-:W-:Y:S01]  /*5a20*/  LOP3.LUT R44, R44, 0xff, RZ, 0xc0, !PT ;  /* 0x000000ff2c2c7812 */ /* 0x020fe200078ec0ff */
[----:B------:R-:W-:Y:S01]  /*5a30*/  BSSY B1, `(.L_x_42) ;  /* 0x000000b000017945 */ /* 0x000fe20003800000 */
[----:B------:R-:W-:Y:S02]  /*5a40*/  ISETP.LT.OR P3, PT, R41, 0x9, !P0 ;  /* 0x000000092900780c */ /* 0x000fe40004761670 */
[----:B------:R-:W-:-:S05]  /*5a50*/  F2FP.F16.E5M2.UNPACK_B R44, R44 ;  /* 0x0000002cff2c723e */ /* 0x000fca00020004ff */
[----:B------:R-:W-:-:S05]  /*5a60*/  HADD2.F32 R44, -RZ, R44.H0_H0 ;  /* 0x2000002cff2c7230 */ /* 0x000fca0000004100 */
[----:B------:R-:W-:-:S04]  /*5a70*/  FMUL R44, R44, UR21 ;  /* 0x000000152c2c7c20 */ /* 0x000fc80008400000 */
[----:B------:R-:W-:-:S05]  /*5a80*/  FFMA R44, R223, UR20, R44 ;  /* 0x00000014df2c7c23 */ /* 0x000fca000800002c */
[----:B0-----:R-:W-:Y:S02]  /*5a90*/  F2FP.SATFINITE.E5M2.F32.PACK_AB_MERGE_C R45, RZ, R44, RZ ;  /* 0x0000002cff2d723e */ /* 0x001fe400048060ff */
[----:B------:R-:W-:-:S03]  /*5aa0*/  PRMT R44, RZ, 0x7610, R44 ;  /* 0x00007610ff2c7816 */ /* 0x000fc6000000002c */
[----:B------:R0:W-:Y:S01]  /*5ab0*/  @!P2 STG.E.U8 desc[UR16][R26.64+0x1], R45 ;  /* 0x0000012d1a00a986 */ /* 0x0001e2000c101110 */
[----:B------:R-:W-:Y:S05]  /*5ac0*/  @P3 BRA `(.L_x_43) ;  /* 0x0000000000043947 */ /* 0x000fea0003800000 */
[----:B------:R0:W5:Y:S02]  /*5ad0*/  LDG.E.U8 R44, desc[UR16][R32.64+0x8] ;  /* 0x00000810202c7981 */ /* 0x000164000c1e1100 */
.L_x_43:
[----:B------:R-:W-:Y:S05]  /*5ae0*/  BSYNC B1 ;  /* 0x0000000000017941 */ /* 0x000fea0003800000 */
.L_x_42:
[----:B-----5:R-:W-:Y:S01]  /*5af0*/  LOP3.LUT R44, R44, 0xff, RZ, 0xc0, !PT ;  /* 0x000000ff2c2c7812 */ /* 0x020fe200078ec0ff */
[----:B------:R-:W-:Y:S01]  /*5b00*/  BSSY B1, `(.L_x_44) ;  /* 0x000000b000017945 */ /* 0x000fe20003800000 */
[----:B------:R-:W-:Y:S02]  /*5b10*/  ISETP.LT.OR P2, PT, R41, 0xa, !P0 ;  /* 0x0000000a2900780c */ /* 0x000fe40004741670 */
[----:B------:R-:W-:-:S05]  /*5b20*/  F2FP.F16.E5M2.UNPACK_B R44, R44 ;  /* 0x0000002cff2c723e */ /* 0x000fca00020004ff */
[----:B------:R-:W-:-:S05]  /*5b30*/  HADD2.F32 R44, -RZ, R44.H0_H0 ;  /* 0x2000002cff2c7230 */ /* 0x000fca0000004100 */
[----:B0-----:R-:W-:Y:S01]  /*5b40*/  FMUL R45, R44, UR21 ;  /* 0x000000152c2d7c20 */ /* 0x001fe20008400000 */
[----:B------:R-:W-:-:S03]  /*5b50*/  PRMT R44, RZ, 0x7610, R44 ;  /* 0x00007610ff2c7816 */ /* 0x000fc6000000002c */
[----:B------:R-:W-:-:S05]  /*5b60*/  FFMA R45, R222, UR20, R45 ;  /* 0x00000014de2d7c23 */ /* 0x000fca000800002d */
[----:B------:R-:W-:-:S05]  /*5b70*/  F2FP.SATFINITE.E5M2.F32.PACK_AB_MERGE_C R45, RZ, R45, RZ ;  /* 0x0000002dff2d723e */ /* 0x000fca00048060ff */
[----:B------:R0:W-:Y:S01]  /*5b80*/  @!P3 STG.E.U8 desc[UR16][R24.64+0x8], R45 ;  /* 0x0000082d1800b986 */ /* 0x0001e2000c101110 */
[----:B------:R-:W-:Y:S05]  /*5b90*/  @P2 BRA `(.L_x_45) ;  /* 0x0000000000042947 */ /* 0x000fea0003800000 */
[----:B------:R0:W5:Y:S02]  /*5ba0*/  LDG.E.U8 R44, desc[UR16][R32.64+0x9] ;  /* 0x00000910202c7981 */ /* 0x000164000c1e1100 */
.L_x_45:
[----:B------:R-:W-:Y:S05]  /*5bb0*/  BSYNC B1 ;  /* 0x0000000000017941 */ /* 0x000fea0003800000 */
.L_x_44:
        /* <DEDUP_REMOVED lines=12> */
.L_x_47:
[----:B------:R-:W-:Y:S05]  /*5c80*/  BSYNC B1 ;  /* 0x0000000000017941 */ /* 0x000fea0003800000 */
.L_x_46:
        /* <DEDUP_REMOVED lines=12> */
.L_x_49:
[----:B------:R-:W-:Y:S05]  /*5d50*/  BSYNC B1 ;  /* 0x0000000000017941 */ /* 0x000fea0003800000 */
.L_x_48:
        /* <DEDUP_REMOVED lines=12> */
.L_x_51:
[----:B------:R-:W-:Y:S05]  /*5e20*/  BSYNC B1 ;  /* 0x0000000000017941 */ /* 0x000fea0003800000 */
.L_x_50:
        /* <DEDUP_REMOVED lines=12> */
.L_x_53:
[----:B------:R-:W-:Y:S05]  /*5ef0*/  BSYNC B1 ;  /* 0x0000000000017941 */ /* 0x000fea0003800000 */
.L_x_52:
        /* <DEDUP_REMOVED lines=12> */
.L_x_55:
[----:B------:R-:W-:Y:S05]  /*5fc0*/  BSYNC B1 ;  /* 0x0000000000017941 */ /* 0x000fea0003800000 */
.L_x_54:
        /* <DEDUP_REMOVED lines=12> */
.L_x_57:
[----:B------:R-:W-:Y:S05]  /*6090*/  BSYNC B1 ;  /* 0x0000000000017941 */ /* 0x000fea0003800000 */
.L_x_56:
        /* <DEDUP_REMOVED lines=12> */
.L_x_59:
[----:B------:R-:W-:Y:S05]  /*6160*/  BSYNC B1 ;  /* 0x0000000000017941 */ /* 0x000fea0003800000 */
.L_x_58:
        /* <DEDUP_REMOVED lines=12> */
.L_x_61:
[----:B------:R-:W-:Y:S05]  /*6230*/  BSYNC B1 ;  /* 0x0000000000017941 */ /* 0x000fea0003800000 */
.L_x_60:
        /* <DEDUP_REMOVED lines=12> */
.L_x_63:
[----:B------:R-:W-:Y:S05]  /*6300*/  BSYNC B1 ;  /* 0x0000000000017941 */ /* 0x000fea0003800000 */
.L_x_62:
        /* <DEDUP_REMOVED lines=12> */
.L_x_65:
[----:B------:R-:W-:Y:S05]  /*63d0*/  BSYNC B1 ;  /* 0x0000000000017941 */ /* 0x000fea0003800000 */
.L_x_64:
        /* <DEDUP_REMOVED lines=12> */
.L_x_67:
[----:B------:R-:W-:Y:S05]  /*64a0*/  BSYNC B1 ;  /* 0x0000000000017941 */ /* 0x000fea0003800000 */
.L_x_66:
        /* <DEDUP_REMOVED lines=12> */
.L_x_69:
[----:B------:R-:W-:Y:S05]  /*6570*/  BSYNC B1 ;  /* 0x0000000000017941 */ /* 0x000fea0003800000 */
.L_x_68:
        /* <DEDUP_REMOVED lines=12> */
.L_x_71:
[----:B------:R-:W-:Y:S05]  /*6640*/  BSYNC B1 ;  /* 0x0000000000017941 */ /* 0x000fea0003800000 */
.L_x_70:
        /* <DEDUP_REMOVED lines=12> */
.L_x_73:
[----:B------:R-:W-:Y:S05]  /*6710*/  BSYNC B1 ;  /* 0x0000000000017941 */ /* 0x000fea0003800000 */
.L_x_72:
        /* <DEDUP_REMOVED lines=12> */
.L_x_75:
[----:B------:R-:W-:Y:S05]  /*67e0*/  BSYNC B1 ;  /* 0x0000000000017941 */ /* 0x000fea0003800000 */
.L_x_74:
        /* <DEDUP_REMOVED lines=12> */
.L_x_77:
[----:B------:R-:W-:Y:S05]  /*68b0*/  BSYNC B1 ;  /* 0x0000000000017941 */ /* 0x000fea0003800000 */
.L_x_76:
        /* <DEDUP_REMOVED lines=12> */
.L_x_79:
[----:B------:R-:W-:Y:S05]  /*6980*/  BSYNC B1 ;  /* 0x0000000000017941 */ /* 0x000fea0003800000 */
.L_x_78:
        /* <DEDUP_REMOVED lines=12> */
.L_x_81:
[----:B------:R-:W-:Y:S05]  /*6a50*/  BSYNC B1 ;  /* 0x0000000000017941 */ /* 0x000fea0003800000 */
.L_x_80:
        /* <DEDUP_REMOVED lines=12> */
.L_x_83:
[----:B------:R-:W-:Y:S05]  /*6b20*/  BSYNC B1 ;  /* 0x0000000000017941 */ /* 0x000fea0003800000 */
.L_x_82:
        /* <DEDUP_REMOVED lines=12> */
.L_x_85:
[----:B------:R-:W-:Y:S05]  /*6bf0*/  BSYNC B1 ;  /* 0x0000000000017941 */ /* 0x000fea0003800000 */
.L_x_84:
        /* <DEDUP_REMOVED lines=12> */
.L_x_87:
[----:B------:R-:W-:Y:S05]  /*6cc0*/  BSYNC B1 ;  /* 0x0000000000017941 */ /* 0x000fea0003800000 */
.L_x_86:
        /* <DEDUP_REMOVED lines=12> */
.L_x_89:
[----:B------:R-:W-:Y:S05]  /*6d90*/  BSYNC B1 ;  /* 0x0000000000017941 */ /* 0x000fea0003800000 */
.L_x_88:
        /* <DEDUP_REMOVED lines=12> */
.L_x_91:
[----:B------:R-:W-:Y:S05]  /*6e60*/  BSYNC B1 ;  /* 0x0000000000017941 */ /* 0x000fea0003800000 */
.L_x_90:
        /* <DEDUP_REMOVED lines=12> */
.L_x_93:
[----:B------:R-:W-:Y:S05]  /*6f30*/  BSYNC B1 ;  /* 0x0000000000017941 */ /* 0x000fea0003800000 */
.L_x_92:
        /* <DEDUP_REMOVED lines=12> */
.L_x_95:
[----:B------:R-:W-:Y:S05]  /*7000*/  BSYNC B1 ;  /* 0x0000000000017941 */ /* 0x000fea0003800000 */
.L_x_94:
        /* <DEDUP_REMOVED lines=12> */
.L_x_97:
[----:B------:R-:W-:Y:S05]  /*70d0*/  BSYNC B1 ;  /* 0x0000000000017941 */ /* 0x000fea0003800000 */
.L_x_96:
        /* <DEDUP_REMOVED lines=12> */
.L_x_99:
[----:B------:R-:W-:Y:S05]  /*71a0*/  BSYNC B1 ;  /* 0x0000000000017941 */ /* 0x000fea0003800000 */
.L_x_98:
        /* <DEDUP_REMOVED lines=12> */
.L_x_101:
[----:B------:R-:W-:Y:S05]  /*7270*/  BSYNC B1 ;  /* 0x0000000000017941 */ /* 0x000fea0003800000 */
.L_x_100:
        /* <DEDUP_REMOVED lines=12> */
.L_x_103:
[----:B------:R-:W-:Y:S05]  /*7340*/  BSYNC B1 ;  /* 0x0000000000017941 */ /* 0x000fea0003800000 */
.L_x_102:
        /* <DEDUP_REMOVED lines=12> */
.L_x_105:
[----:B------:R-:W-:Y:S05]  /*7410*/  BSYNC B1 ;  /* 0x0000000000017941 */ /* 0x000fea0003800000 */
.L_x_104:
        /* <DEDUP_REMOVED lines=12> */
.L_x_107:
[----:B------:R-:W-:Y:S05]  /*74e0*/  BSYNC B1 ;  /* 0x0000000000017941 */ /* 0x000fea0003800000 */
.L_x_106:
        /* <DEDUP_REMOVED lines=12> */
.L_x_109:
[----:B------:R-:W-:Y:S05]  /*75b0*/  BSYNC B1 ;  /* 0x0000000000017941 */ /* 0x000fea0003800000 */
.L_x_108:
        /* <DEDUP_REMOVED lines=12> */
.L_x_111:
[----:B------:R-:W-:Y:S05]  /*7680*/  BSYNC B1 ;  /* 0x0000000000017941 */ /* 0x000fea0003800000 */
.L_x_110:
        /* <DEDUP_REMOVED lines=12> */
.L_x_113:
[----:B------:R-:W-:Y:S05]  /*7750*/  BSYNC B1 ;  /* 0x0000000000017941 */ /* 0x000fea0003800000 */
.L_x_112:
        /* <DEDUP_REMOVED lines=12> */
.L_x_115:
[----:B------:R-:W-:Y:S05]  /*7820*/  BSYNC B1 ;  /* 0x0000000000017941 */ /* 0x000fea0003800000 */
.L_x_114:
        /* <DEDUP_REMOVED lines=12> */
.L_x_117:
[----:B------:R-:W-:Y:S05]  /*78f0*/  BSYNC B1 ;  /* 0x0000000000017941 */ /* 0x000fea0003800000 */
.L_x_116:
        /* <DEDUP_REMOVED lines=12> */
.L_x_119:
[----:B------:R-:W-:Y:S05]  /*79c0*/  BSYNC B1 ;  /* 0x0000000000017941 */ /* 0x000fea0003800000 */
.L_x_118:
        /* <DEDUP_REMOVED lines=12> */
.L_x_121:
[----:B------:R-:W-:Y:S05]  /*7a90*/  BSYNC B1 ;  /* 0x0000000000017941 */ /* 0x000fea0003800000 */
.L_x_120:
        /* <DEDUP_REMOVED lines=12> */
.L_x_123:
[----:B------:R-:W-:Y:S05]  /*7b60*/  BSYNC B1 ;  /* 0x0000000000017941 */ /* 0x000fea0003800000 */
.L_x_122:
        /* <DEDUP_REMOVED lines=12> */
.L_x_125:
[----:B------:R-:W-:Y:S05]  /*7c30*/  BSYNC B1 ;  /* 0x0000000000017941 */ /* 0x000fea0003800000 */
.L_x_124:
        /* <DEDUP_REMOVED lines=12> */
.L_x_127:
[----:B------:R-:W-:Y:S05]  /*7d00*/  BSYNC B1 ;  /* 0x0000000000017941 */ /* 0x000fea0003800000 */
.L_x_126:
        /* <DEDUP_REMOVED lines=12> */
.L_x_129:
[----:B------:R-:W-:Y:S05]  /*7dd0*/  BSYNC B1 ;  /* 0x0000000000017941 */ /* 0x000fea0003800000 */
.L_x_128:
        /* <DEDUP_REMOVED lines=12> */
.L_x_131:
[----:B------:R-:W-:Y:S05]  /*7ea0*/  BSYNC B1 ;  /* 0x0000000000017941 */ /* 0x000fea0003800000 */
.L_x_130:
        /* <DEDUP_REMOVED lines=12> */
.L_x_133:
[----:B------:R-:W-:Y:S05]  /*7f70*/  BSYNC B1 ;  /* 0x0000000000017941 */ /* 0x000fea0003800000 */
.L_x_132:
        /* <DEDUP_REMOVED lines=12> */
.L_x_135:
[----:B------:R-:W-:Y:S05]  /*8040*/  BSYNC B1 ;  /* 0x0000000000017941 */ /* 0x000fea0003800000 */
.L_x_134:
        /* <DEDUP_REMOVED lines=12> */
.L_x_137:
[----:B------:R-:W-:Y:S05]  /*8110*/  BSYNC B1 ;  /* 0x0000000000017941 */ /* 0x000fea0003800000 */
.L_x_136:
        /* <DEDUP_REMOVED lines=12> */
.L_x_139:
[----:B------:R-:W-:Y:S05]  /*81e0*/  BSYNC B1 ;  /* 0x0000000000017941 */ /* 0x000fea0003800000 */
.L_x_138:
        /* <DEDUP_REMOVED lines=12> */
.L_x_141:
[----:B------:R-:W-:Y:S05]  /*82b0*/  BSYNC B1 ;  /* 0x0000000000017941 */ /* 0x000fea0003800000 */
.L_x_140:
        /* <DEDUP_REMOVED lines=12> */
.L_x_143:
[----:B------:R-:W-:Y:S05]  /*8380*/  BSYNC B1 ;  /* 0x0000000000017941 */ /* 0x000fea0003800000 */
.L_x_142:
        /* <DEDUP_REMOVED lines=12> */
.L_x_145:
[----:B------:R-:W-:Y:S05]  /*8450*/  BSYNC B1 ;  /* 0x0000000000017941 */ /* 0x000fea0003800000 */
.L_x_144:
        /* <DEDUP_REMOVED lines=12> */
.L_x_147:
[----:B------:R-:W-:Y:S05]  /*8520*/  BSYNC B1 ;  /* 0x0000000000017941 */ /* 0x000fea0003800000 */
.L_x_146:
        /* <DEDUP_REMOVED lines=12> */
.L_x_149:
[----:B------:R-:W-:Y:S05]  /*85f0*/  BSYNC B1 ;  /* 0x0000000000017941 */ /* 0x000fea0003800000 */
.L_x_148:
        /* <DEDUP_REMOVED lines=12> */
.L_x_151:
[----:B------:R-:W-:Y:S05]  /*86c0*/  BSYNC B1 ;  /* 0x0000000000017941 */ /* 0x000fea0003800000 */
.L_x_150:
        /* <DEDUP_REMOVED lines=12> */
.L_x_153:
[----:B------:R-:W-:Y:S05]  /*8790*/  BSYNC B1 ;  /* 0x0000000000017941 */ /* 0x000fea0003800000 */
.L_x_152:
        /* <DEDUP_REMOVED lines=12> */
.L_x_155:
[----:B------:R-:W-:Y:S05]  /*8860*/  BSYNC B1 ;  /* 0x0000000000017941 */ /* 0x000fea0003800000 */
.L_x_154:
        /* <DEDUP_REMOVED lines=12> */
.L_x_157:
[----:B------:R-:W-:Y:S05]  /*8930*/  BSYNC B1 ;  /* 0x0000000000017941 */ /* 0x000fea0003800000 */
.L_x_156:
[----:B-----5:R-:W-:Y:S01]  /*8940*/  LOP3.LUT R44, R44, 0xff, RZ, 0xc0, !PT ;  /* 0x000000ff2c2c7812 */ /* 0x020fe200078ec0ff */
[----:B------:R-:W-:Y:S01]  /*8950*/  BSSY B1, `(.L_x_158) ;  /* 0x000000b000017945 */ /* 0x000fe20003800000 */
[----:B------:R-:W-:Y:S02]  /*8960*/  ISETP.LT.OR P2, PT, R41, 0x79, !P1 ;  /* 0x000000792900780c */ /* 0x000fe40004f41670 */
[----:B------:R-:W-:Y:S02]  /*8970*/  F2FP.F16.E5M2.UNPACK_B R44, R44 ;  /* 0x0000002cff2c723e */ /* 0x000fe400020004ff */
[----:B0-2---:R-:W-:-:S03]  /*8980*/  PRMT R32, RZ, 0x7610, R32 ;  /* 0x00007610ff207816 */ /* 0x005fc60000000020 */
[----:B------:R-:W-:-:S05]  /*8990*/  HADD2.F32 R44, -RZ, R44.H0_H0 ;  /* 0x2000002cff2c7230 */ /* 0x000fca0000004100 */
[----:B------:R-:W-:-:S04]  /*89a0*/  FMUL R44, R44, UR21 ;  /* 0x000000152c2c7c20 */ /* 0x000fc80008400000 */
[----:B------:R-:W-:-:S05]  /*89b0*/  FFMA R44, R165, UR20, R44 ;  /* 0x00000014a52c7c23 */ /* 0x000fca000800002c */
[----:B------:R-:W-:-:S05]  /*89c0*/  F2FP.SATFINITE.E5M2.F32.PACK_AB_MERGE_C R33, RZ, R44, RZ ;  /* 0x0000002cff21723e */ /* 0x000fca00048060ff */
[----:B------:R0:W-:Y:S01]  /*89d0*/  @!P0 STG.E.U8 desc[UR16][R24.64+0x79], R33 ;  /* 0x0000792118008986 */ /* 0x0001e2000c101110 */
[----:B------:R-:W-:Y:S05]  /*89e0*/  @P2 BRA `(.L_x_159) ;  /* 0x0000000000042947 */ /* 0x000fea0003800000 */
[----:B------:R2:W5:Y:S02]  /*89f0*/  LDG.E.U8 R32, desc[UR16][R34.64+0x78] ;  /* 0x0000781022207981 */ /* 0x000564000c1e1100 */
.L_x_159:
[----:B------:R-:W-:Y:S05]  /*8a00*/  BSYNC B1 ;  /* 0x0000000000017941 */ /* 0x000fea0003800000 */
.L_x_158:
[----:B-----5:R-:W-:Y:S01]  /*8a10*/  LOP3.LUT R32, R32, 0xff, RZ, 0xc0, !PT ;  /* 0x000000ff20207812 */ /* 0x020fe200078ec0ff */
[----:B------:R-:W-:Y:S01]  /*8a20*/  BSSY B1, `(.L_x_160) ;  /* 0x000000b000017945 */ /* 0x000fe20003800000 */
[----:B------:R-:W-:Y:S02]  /*8a30*/  ISETP.LT.OR P1, PT, R41, 0x7a, !P1 ;  /* 0x0000007a2900780c */ /* 0x000fe40004f21670 */
[----:B------:R-:W-:Y:S02]  /*8a40*/  F2FP.F16.E5M2.UNPACK_B R32, R32 ;  /* 0x00000020ff20723e */ /* 0x000fe400020004ff */
[----:B01----:R-:W-:-:S03]  /*8a50*/  PRMT R24, RZ, 0x7610, R24 ;  /* 0x00007610ff187816 */ /* 0x003fc60000000018 */
[----:B------:R-:W-:-:S05]  /*8a60*/  HADD2.F32 R32, -RZ, R32.H0_H0 ;  /* 0x20000020ff207230 */ /* 0x000fca0000004100 */
[----:B------:R-:W-:-:S04]  /*8a70*/  FMUL R25, R32, UR21 ;  /* 0x0000001520197c20 */ /* 0x000fc80008400000 */
[----:B------:R-:W-:-:S05]  /*8a80*/  FFMA R25, R164, UR20, R25 ;  /* 0x00000014a4197c23 */ /* 0x000fca0008000019 */
[----:B------:R-:W-:-:S05]  /*8a90*/  F2FP.SATFINITE.E5M2.F32.PACK_AB_MERGE_C R25, RZ, R25, RZ ;  /* 0x00000019ff19723e */ /* 0x000fca00048060ff */
[----:B------:R0:W-:Y:S01]  /*8aa0*/  @!P2 STG.E.U8 desc[UR16][R26.64+0x78], R25 ;  /* 0x000078191a00a986 */ /* 0x0001e2000c101110 */
[----:B------:R-:W-:Y:S05]  /*8ab0*/  @P1 BRA `(.L_x_161) ;  /* 0x0000000000041947 */ /* 0x000fea0003800000 */
[----:B------:R1:W5:Y:S02]  /*8ac0*/  LDG.E.U8 R24, desc[UR16][R34.64+0x79] ;  /* 0x0000791022187981 */ /* 0x000364000c1e1100 */
.L_x_161:
[----:B------:R-:W-:Y:S05]  /*8ad0*/  BSYNC B1 ;  /* 0x0000000000017941 */ /* 0x000fea0003800000 */
.L_x_160:
[----:B-----5:R-:W-:Y:S01]  /*8ae0*/  LOP3.LUT R24, R24, 0xff, RZ, 0xc0, !PT ;  /* 0x000000ff18187812 */ /* 0x020fe200078ec0ff */
[----:B------:R-:W-:Y:S01]  /*8af0*/  BSSY B1, `(.L_x_162) ;  /* 0x0000013000017945 */ /* 0x000fe20003800000 */
[----:B------:R-:W-:Y:S02]  /*8b00*/  IADD3 R33, P0, R43, 0x80, RZ ;  /* 0x000000802b217810 */ /* 0x000fe40007f1e0ff */
[----:B------:R-:W-:-:S03]  /*8b10*/  F2FP.F16.E5M2.UNPACK_B R24, R24 ;  /* 0x00000018ff18723e */ /* 0x000fc600020004ff */
[----:B0-----:R-:W-:Y:S01]  /*8b20*/  IMAD.X R25, RZ, RZ, R39, P0 ;  /* 0x000000ffff197224 */ /* 0x001fe200000e0627 */
[----:B------:R-:W-:Y:S01]  /*8b30*/  ISETP.GE.AND P0, PT, R42, 0x81, PT ;  /* 0x000000812a00780c */ /* 0x000fe20003f06270 */
[----:B------:R-:W-:Y:S02]  /*8b40*/  HADD2.F32 R24, -RZ, R24.H0_H0 ;  /* 0x20000018ff187230 */ /* 0x000fe40000004100 */
[----:B-12-4-:R-:W-:Y:S01]  /*8b50*/  IMAD R34, R25, UR6, RZ ;  /* 0x0000000619227c24 */ /* 0x016fe2000f8e02ff */
        /* <DEDUP_REMOVED lines=12> */
.L_x_163:
[----:B------:R-:W-:Y:S05]  /*8c20*/  BSYNC B1 ;  /* 0x0000000000017941 */ /* 0x000fea0003800000 */
.L_x_162:
[----:B-----5:R-:W-:Y:S01]  /*8c30*/  LOP3.LUT R32, R32, 0xff, RZ, 0xc0, !PT ;  /* 0x000000ff20207812 */ /* 0x020fe200078ec0ff */
[----:B------:R-:W-:Y:S01]  /*8c40*/  BSSY B1, `(.L_x_164) ;  /* 0x000000b000017945 */ /* 0x000fe20003800000 */
[----:B------:R-:W-:Y:S02]  /*8c50*/  ISETP.LT.OR P2, PT, R41, 0x2, !P0 ;  /* 0x000000022900780c */ /* 0x000fe40004741670 */
[----:B------:R-:W-:Y:S02]  /*8c60*/  F2FP.F16.E5M2.UNPACK_B R32, R32 ;  /* 0x00000020ff20723e */ /* 0x000fe400020004ff */
[----:B0-----:R-:W-:-:S03]  /*8c70*/  PRMT R26, RZ, 0x7610, R26 ;  /* 0x00007610ff1a7816 */ /* 0x001fc6000000001a */
[----:B------:R-:W-:-:S05]  /*8c80*/  HADD2.F32 R32, -RZ, R32.H0_H0 ;  /* 0x20000020ff207230 */ /* 0x000fca0000004100 */
[----:B------:R-:W-:-:S04]  /*8c90*/  FMUL R27, R32, UR21 ;  /* 0x00000015201b7c20 */ /* 0x000fc80008400000 */
[----:B------:R-:W-:-:S05]  /*8ca0*/  FFMA R27, R162, UR20, R27 ;  /* 0x00000014a21b7c23 */ /* 0x000fca000800001b */
[----:B------:R-:W-:-:S05]  /*8cb0*/  F2FP.SATFINITE.E5M2.F32.PACK_AB_MERGE_C R27, RZ, R27, RZ ;  /* 0x0000001bff1b723e */ /* 0x000fca00048060ff */
[----:B------:R0:W-:Y:S01]  /*8cc0*/  @!P3 STG.E.U8 desc[UR16][R28.64], R27 ;  /* 0x0000001b1c00b986 */ /* 0x0001e2000c101110 */
[----:B------:R-:W-:Y:S05]  /*8cd0*/  @P2 BRA `(.L_x_165) ;  /* 0x0000000000042947 */ /* 0x000fea0003800000 */
[----:B------:R2:W5:Y:S02]  /*8ce0*/  LDG.E.U8 R26, desc[UR16][R24.64+0x1] ;  /* 0x00000110181a7981 */ /* 0x000564000c1e1100 */
.L_x_165:
[----:B------:R-:W-:Y:S05]  /*8cf0*/  BSYNC B1 ;  /* 0x0000000000017941 */ /* 0x000fea0003800000 */
.L_x_164:
[----:B-----5:R-:W-:Y:S01]  /*8d00*/  LOP3.LUT R26, R26, 0xff, RZ, 0xc0, !PT ;  /* 0x000000ff1a1a7812 */ /* 0x020fe200078ec0ff */
[----:B------:R-:W-:Y:S01]  /*8d10*/  BSSY B1, `(.L_x_166) ;  /* 0x0000013000017945 */ /* 0x000fe20003800000 */
[----:B------:R-:W-:Y:S02]  /*8d20*/  IADD3 R43, P1, R43, 0x88, RZ ;  /* 0x000000882b2b7810 */ /* 0x000fe40007f3e0ff */
[----:B------:R-:W-:Y:S02]  /*8d30*/  F2FP.F16.E5M2.UNPACK_B R26, R26 ;  /* 0x0000001aff1a723e */ /* 0x000fe400020004ff */
[----:B------:R-:W-:Y:S01]  /*8d40*/  PRMT R32, RZ, 0x7610, R32 ;  /* 0x00007610ff207816 */ /* 0x000fe20000000020 */
[----:B------:R-:W-:Y:S01]  /*8d50*/  IMAD.X R38, RZ, RZ, R39, P1 ;  /* 0x000000ffff267224 */ /* 0x000fe200008e0627 */
[----:B------:R-:W-:Y:S01]  /*8d60*/  ISETP.GE.AND P1, PT, R42, 0x89, PT ;  /* 0x000000892a00780c */ /* 0x000fe20003f26270 */
[----:B------:R-:W-:Y:S02]  /*8d70*/  HADD2.F32 R26, -RZ, R26.H0_H0 ;  /* 0x2000001aff1a7230 */ /* 0x000fe40000004100 */
[----:B------:R-:W-:Y:S01]  /*8d80*/  IMAD R38, R38, UR6, RZ ;  /* 0x0000000626267c24 */ /* 0x000fe2000f8e02ff */
[----:B------:R-:W-:Y:S01]  /*8d90*/  ISETP.LT.OR P5, PT, R41, 0x1, !P1 ;  /* 0x000000012900780c */ /* 0x000fe20004fa1670 */
[----:B------:R-:W-:-:S04]  /*8da0*/  IMAD.WIDE.U32 R36, R43, UR6, R36 ;  /* 0x000000062b247c25 */ /* 0x000fc8000f8e0024 */
[----:B------:R-:W-:Y:S01]  /*8db0*/  FMUL R26, R26, UR21 ;  /* 0x000000151a1a7c20 */ /* 0x000fe20008400000 */
[----:B------:R-:W-:-:S03]  /*8dc0*/  IMAD R43, R43, UR7, R38 ;  /* 0x000000072b2b7c24 */ /* 0x000fc6000f8e0226 */
[----:B------:R-:W-:Y:S01]  /*8dd0*/  FFMA R161, R161, UR20, R26 ;  /* 0x00000014a1a17c23 */ /* 0x000fe2000800001a */
[----:B------:R-:W-:-:S04]  /*8de0*/  IADD3 R26, P3, R36, UR8, RZ ;  /* 0x00000008241a7c10 */ /* 0x000fc8000ff7e0ff */
[----:B------:R-:W-:Y:S02]  /*8df0*/  F2FP.SATFINITE.E5M2.F32.PACK_AB_MERGE_C R161, RZ, R161, RZ ;  /* 0x000000a1ffa1723e */ /* 0x000fe400048060ff */
[----:B0-----:R-:W-:-:S03]  /*8e00*/  IADD3.X R27, R37, UR9, R43, P3, !PT ;  /* 0x00000009251b7c10 */ /* 0x001fc60009ffe42b */
[----:B------:R0:W-:Y:S01]  /*8e10*/  @!P2 STG.E.U8 desc[UR16][R28.64+0x1], R161 ;  /* 0x000001a11c00a986 */ /* 0x0001e2000c101110 */
[----:B------:R-:W-:Y:S05]  /*8e20*/  @P5 BRA `(.L_x_167) ;  /* 0x0000000000045947 */ /* 0x000fea0003800000 */
[----:B------:R4:W5:Y:S02]  /*8e30*/  LDG.E.U8 R32, desc[UR16][R26.64] ;  /* 0x000000101a207981 */ /* 0x000964000c1e1100 */
.L_x_167:
[----:B------:R-:W-:Y:S05]  /*8e40*/  BSYNC B1 ;  /* 0x0000000000017941 */ /* 0x000fea0003800000 */
.L_x_166:
        /* <DEDUP_REMOVED lines=12> */
.L_x_169:
[----:B------:R-:W-:Y:S05]  /*8f10*/  BSYNC B1 ;  /* 0x0000000000017941 */ /* 0x000fea0003800000 */
.L_x_168:
        /* <DEDUP_REMOVED lines=12> */
.L_x_171:
[----:B------:R-:W-:Y:S05]  /*8fe0*/  BSYNC B1 ;  /* 0x0000000000017941 */ /* 0x000fea0003800000 */
.L_x_170:
        /* <DEDUP_REMOVED lines=12> */
.L_x_173:
[----:B------:R-:W-:Y:S05]  /*90b0*/  BSYNC B1 ;  /* 0x0000000000017941 */ /* 0x000fea0003800000 */
.L_x_172:
        /* <DEDUP_REMOVED lines=12> */
.L_x_175:
[----:B------:R-:W-:Y:S05]  /*9180*/  BSYNC B1 ;  /* 0x0000000000017941 */ /* 0x000fea0003800000 */
.L_x_174:
        /* <DEDUP_REMOVED lines=12> */
.L_x_177:
[----:B------:R-:W-:Y:S05]  /*9250*/  BSYNC B1 ;  /* 0x0000000000017941 */ /* 0x000fea0003800000 */
.L_x_176:
        /* <DEDUP_REMOVED lines=12> */
.L_x_179:
[----:B------:R-:W-:Y:S05]  /*9320*/  BSYNC B1 ;  /* 0x0000000000017941 */ /* 0x000fea0003800000 */
.L_x_178:
        /* <DEDUP_REMOVED lines=12> */
.L_x_181:
[----:B------:R-:W-:Y:S05]  /*93f0*/  BSYNC B1 ;  /* 0x0000000000017941 */ /* 0x000fea0003800000 */
.L_x_180:
        /* <DEDUP_REMOVED lines=12> */
.L_x_183:
[----:B------:R-:W-:Y:S05]  /*94c0*/  BSYNC B1 ;  /* 0x0000000000017941 */ /* 0x000fea0003800000 */
.L_x_182:
        /* <DEDUP_REMOVED lines=12> */
.L_x_185:
[----:B------:R-:W-:Y:S05]  /*9590*/  BSYNC B1 ;  /* 0x0000000000017941 */ /* 0x000fea0003800000 */
.L_x_184:
[----:B-----5:R-:W-:Y:S01]  /*95a0*/  LOP3.LUT R32, R32, 0xff, RZ, 0xc0, !PT ;  /* 0x000000ff20207812 */ /* 0x020fe200078ec0ff */
[----:B------:R-:W-:Y:S01]  /*95b0*/  BSSY B1, `(.L_x_186) ;  /* 0x000000b000017945 */ /* 0x000fe20003800000 */
[----:B------:R-:W-:Y:S02]  /*95c0*/  ISETP.LT.OR P3, PT, R41, 0x19, !P0 ;  /* 0x000000192900780c */ /* 0x000fe40004761670 */
[----:B------:R-:W-:-:S05]  /*95d0*/  F2FP.F16.E5M2.UNPACK_B R32, R32 ;  /* 0x00000020ff20723e */ /* 0x000fca00020004ff */
[----:B------:R-:W-:-:S05]  /*95e0*/  HADD2.F32 R32, -RZ, R32.H0_H0 ;  /* 0x20000020ff207230 */ /* 0x000fca0000004100 */
[----:B------:R-:W-:-:S04]  /*95f0*/  FMUL R32, R32, UR21 ;  /* 0x0000001520207c20 */ /* 0x000fc80008400000 */
[----:B------:R-:W-:Y:S01]  /*9600*/  FFMA R32, R23, UR20, R32 ;  /* 0x0000001417207c23 */ /* 0x000fe20008000020 */
[----:B------:R-:W-:-:S04]  /*9610*/  PRMT R23, RZ, 0x7610, R23 ;  /* 0x00007610ff177816 */ /* 0x000fc80000000017 */
[----:B0-----:R-:W-:-:S05]  /*9620*/  F2FP.SATFINITE.E5M2.F32.PACK_AB_MERGE_C R33, RZ, R32, RZ ;  /* 0x00000020ff21723e */ /* 0x001fca00048060ff */
[----:B------:R0:W-:Y:S01]  /*9630*/  @!P2 STG.E.U8 desc[UR16][R30.64+0x11], R33 ;  /* 0x000011211e00a986 */ /* 0x0001e2000c101110 */
[----:B------:R-:W-:Y:S05]  /*9640*/  @P3 BRA `(.L_x_187) ;  /* 0x0000000000043947 */ /* 0x000fea0003800000 */
[----:B------:R0:W5:Y:S02]  /*9650*/  LDG.E.U8 R23, desc[UR16][R24.64+0x18] ;  /* 0x0000181018177981 */ /* 0x000164000c1e1100 */
.L_x_187:
[----:B------:R-:W-:Y:S05]  /*9660*/  BSYNC B1 ;  /* 0x0000000000017941 */ /* 0x000fea0003800000 */
.L_x_186:
        /* <DEDUP_REMOVED lines=8> */
[----:B------:R-:W-:-:S05]  /*96f0*/  F2FP.SATFINITE.E5M2.F32.PACK_AB_MERGE_C R23, RZ, R23, RZ ;  /* 0x00000017ff17723e */ /* 0x000fca00048060ff */
[----:B------:R0:W-:Y:S01]  /*9700*/  @!P3 STG.E.U8 desc[UR16][R28.64+0x18], R23 ;  /* 0x000018171c00b986 */ /* 0x0001e2000c101110 */
[----:B------:R-:W-:Y:S05]  /*9710*/  @P2 BRA `(.L_x_189) ;  /* 0x0000000000042947 */ /* 0x000fea0003800000 */
[----:B------:R0:W5:Y:S02]  /*9720*/  LDG.E.U8 R22, desc[UR16][R24.64+0x19] ;  /* 0x0000191018167981 */ /* 0x000164000c1e1100 */
.L_x_189:
[----:B------:R-:W-:Y:S05]  /*9730*/  BSYNC B1 ;  /* 0x0000000000017941 */ /* 0x000fea0003800000 */
.L_x_188:
        /* <DEDUP_REMOVED lines=12> */
.L_x_191:
[----:B------:R-:W-:Y:S05]  /*9800*/  BSYNC B1 ;  /* 0x0000000000017941 */ /* 0x000fea0003800000 */
.L_x_190:
        /* <DEDUP_REMOVED lines=12> */
.L_x_193:
[----:B------:R-:W-:Y:S05]  /*98d0*/  BSYNC B1 ;  /* 0x0000000000017941 */ /* 0x000fea0003800000 */
.L_x_192:
        /* <DEDUP_REMOVED lines=12> */
.L_x_195:
[----:B------:R-:W-:Y:S05]  /*99a0*/  BSYNC B1 ;  /* 0x0000000000017941 */ /* 0x000fea0003800000 */
.L_x_194:
        /* <DEDUP_REMOVED lines=12> */
.L_x_197:
[----:B------:R-:W-:Y:S05]  /*9a70*/  BSYNC B1 ;  /* 0x0000000000017941 */ /* 0x000fea0003800000 */
.L_x_196:
        /* <DEDUP_REMOVED lines=12> */
.L_x_199:
[----:B------:R-:W-:Y:S05]  /*9b40*/  BSYNC B1 ;  /* 0x0000000000017941 */ /* 0x000fea0003800000 */
.L_x_198:
        /* <DEDUP_REMOVED lines=12> */
.L_x_201:
[----:B------:R-:W-:Y:S05]  /*9c10*/  BSYNC B1 ;  /* 0x0000000000017941 */ /* 0x000fea0003800000 */
.L_x_200:
        /* <DEDUP_REMOVED lines=12> */
.L_x_203:
[----:B------:R-:W-:Y:S05]  /*9ce0*/  BSYNC B1 ;  /* 0x0000000000017941 */ /* 0x000fea0003800000 */
.L_x_202:
        /* <DEDUP_REMOVED lines=12> */
.L_x_205:
[----:B------:R-:W-:Y:S05]  /*9db0*/  BSYNC B1 ;  /* 0x0000000000017941 */ /* 0x000fea0003800000 */
.L_x_204:
        /* <DEDUP_REMOVED lines=12> */
.L_x_207:
[----:B------:R-:W-:Y:S05]  /*9e80*/  BSYNC B1 ;  /* 0x0000000000017941 */ /* 0x000fea0003800000 */
.L_x_206:
        /* <DEDUP_REMOVED lines=12> */
.L_x_209:
[----:B------:R-:W-:Y:S05]  /*9f50*/  BSYNC B1 ;  /* 0x0000000000017941 */ /* 0x000fea0003800000 */
.L_x_208:
        /* <DEDUP_REMOVED lines=12> */
.L_x_211:
[----:B------:R-:W-:Y:S05]  /*a020*/  BSYNC B1 ;  /* 0x0000000000017941 */ /* 0x000fea0003800000 */
.L_x_210:
        /* <DEDUP_REMOVED lines=12> */
.L_x_213:
[----:B------:R-:W-:Y:S05]  /*a0f0*/  BSYNC B1 ;  /* 0x0000000000017941 */ /* 0x000fea0003800000 */
.L_x_212:
        /* <DEDUP_REMOVED lines=12> */
.L_x_215:
[----:B------:R-:W-:Y:S05]  /*a1c0*/  BSYNC B1 ;  /* 0x0000000000017941 */ /* 0x000fea0003800000 */
.L_x_214:
        /* <DEDUP_REMOVED lines=12> */
.L_x_217:
[----:B------:R-:W-:Y:S05]  /*a290*/  BSYNC B1 ;  /* 0x0000000000017941 */ /* 0x000fea0003800000 */
.L_x_216:
        /* <DEDUP_REMOVED lines=12> */
.L_x_219:
[----:B------:R-:W-:Y:S05]  /*a360*/  BSYNC B1 ;  /* 0x0000000000017941 */ /* 0x000fea0003800000 */
.L_x_218:
        /* <DEDUP_REMOVED lines=12> */
.L_x_221:
[----:B------:R-:W-:Y:S05]  /*a430*/  BSYNC B1 ;  /* 0x0000000000017941 */ /* 0x000fea0003800000 */
.L_x_220:
        /* <DEDUP_REMOVED lines=12> */
.L_x_223:
[----:B------:R-:W-:Y:S05]  /*a500*/  BSYNC B1 ;  /* 0x0000000000017941 */ /* 0x000fea0003800000 */
.L_x_222:
        /* <DEDUP_REMOVED lines=12> */
.L_x_225:
[----:B------:R-:W-:Y:S05]  /*a5d0*/  BSYNC B1 ;  /* 0x0000000000017941 */ /* 0x000fea0003800000 */
.L_x_224:
        /* <DEDUP_REMOVED lines=12> */
.L_x_227:
[----:B------:R-:W-:Y:S05]  /*a6a0*/  BSYNC B1 ;  /* 0x0000000000017941 */ /* 0x000fea0003800000 */
.L_x_226:
        /* <DEDUP_REMOVED lines=12> */
.L_x_229:
[----:B------:R-:W-:Y:S05]  /*a770*/  BSYNC B1 ;  /* 0x0000000000017941 */ /* 0x000fea0003800000 */
.L_x_228:
[----:B-----5:R-:W-:Y:S01]  /*a780*/  LOP3.LUT R2, R2, 0xff, RZ, 0xc0, !PT ;  /* 0x000000ff02027812 */ /* 0x020fe200078ec0ff */
[----:B------:R-:W-:Y:S01]  /*a790*/  BSSY B1, `(.L_x_230) ;  /* 0x000000b000017945 */ /* 0x000fe20003800000 */
[----:B------:R-:W-:Y:S02]  /*a7a0*/  ISETP.LT.OR P3, PT, R41, 0x41, !P1 ;  /* 0x000000412900780c */ /* 0x000fe40004f61670 */
[----:B------:R-:W-:-:S05]  /*a7b0*/  F2FP.F16.E5M2.UNPACK_B R2, R2 ;  /* 0x00000002ff02723e */ /* 0x000fca00020004ff */
[----:B------:R-:W-:-:S05]  /*a7c0*/  HADD2.F32 R2, -RZ, R2.H0_H0 ;  /* 0x20000002ff027230 */ /* 0x000fca0000004100 */
[----:B0-----:R-:W-:-:S04]  /*a7d0*/  FMUL R3, R2, UR21 ;  /* 0x0000001502037c20 */ /* 0x001fc80008400000 */
[----:B------:R-:W-:Y:S01]  /*a7e0*/  FFMA R3, R0, UR20, R3 ;  /* 0x0000001400037c23 */ /* 0x000fe20008000003 */
[----:B------:R-:W-:-:S04]  /*a7f0*/  PRMT R0, RZ, 0x7610, R0 ;  /* 0x00007610ff007816 */ /* 0x000fc80000000000 */
[----:B------:R-:W-:-:S05]  /*a800*/  F2FP.SATFINITE.E5M2.F32.PACK_AB_MERGE_C R3, RZ, R3, RZ ;  /* 0x00000003ff03723e */ /* 0x000fca00048060ff */
[----:B------:R0:W-:Y:S01]  /*a810*/  @!P2 STG.E.U8 desc[UR16][R28.64+0x41], R3 ;  /* 0x000041031c00a986 */ /* 0x0001e2000c101110 */
[----:B------:R-:W-:Y:S05]  /*a820*/  @P3 BRA `(.L_x_231) ;  /* 0x0000000000043947 */ /* 0x000fea0003800000 */
[----:B------:R0:W5:Y:S02]  /*a830*/  LDG.E.U8 R0, desc[UR16][R26.64+0x40] ;  /* 0x000040101a007981 */ /* 0x000164000c1e1100 */
.L_x_231:
[----:B------:R-:W-:Y:S05]  /*a840*/  BSYNC B1 ;  /* 0x0000000000017941 */ /* 0x000fea0003800000 */
.L_x_230:
[----:B------:R-:W2:Y:S01]  /*a850*/  LDL.LU R2, [R1] ;  /* 0x0000000001027983 */ /* 0x000ea20000300800 */
[----:B-----5:R-:W-:Y:S01]  /*a860*/  LOP3.LUT R0, R0, 0xff, RZ, 0xc0, !PT ;  /* 0x000000ff00007812 */ /* 0x020fe200078ec0ff */
[----:B------:R-:W-:Y:S01]  /*a870*/  BSSY B1, `(.L_x_232) ;  /* 0x000000b000017945 */ /* 0x000fe20003800000 */
[----:B------:R-:W-:Y:S02]  /*a880*/  ISETP.LT.OR P2, PT, R41, 0x42, !P1 ;  /* 0x000000422900780c */ /* 0x000fe40004f41670 */
[----:B------:R-:W-:-:S05]  /*a890*/  F2FP.F16.E5M2.UNPACK_B R0, R0 ;  /* 0x00000000ff00723e */ /* 0x000fca00020004ff */
[----:B------:R-:W-:-:S05]  /*a8a0*/  HADD2.F32 R0, -RZ, R0.H0_H0 ;  /* 0x20000000ff007230 */ /* 0x000fca0000004100 */
[----:B------:R-:W-:-:S04]  /*a8b0*/  FMUL R0, R0, UR21 ;  /* 0x0000001500007c20 */ /* 0x000fc80008400000 */
[----:B--2---:R-:W-:-:S05]  /*a8c0*/  FFMA R0, R2, UR20, R0 ;  /* 0x0000001402007c23 */ /* 0x004fca0008000000 */
[----:B0-----:R-:W-:Y:S02]  /*a8d0*/  F2FP.SATFINITE.E5M2.F32.PACK_AB_MERGE_C R3, RZ, R0, RZ ;  /* 0x00000000ff03723e */ /* 0x001fe400048060ff */
[----:B------:R-:W-:-:S03]  /*a8e0*/  PRMT R0, RZ, 0x7610, R0 ;  /* 0x00007610ff007816 */ /* 0x000fc60000000000 */
[----:B------:R0:W-:Y:S01]  /*a8f0*/  @!P3 STG.E.U8 desc[UR16][R30.64+0x40], R3 ;  /* 0x000040031e00b986 */ /* 0x0001e2000c101110 */
[----:B------:R-:W-:Y:S05]  /*a900*/  @P2 BRA `(.L_x_233) ;  /* 0x0000000000042947 */ /* 0x000fea0003800000 */
[----:B------:R2:W5:Y:S02]  /*a910*/  LDG.E.U8 R0, desc[UR16][R26.64+0x41] ;  /* 0x000041101a007981 */ /* 0x000564000c1e1100 */
.L_x_233:
[----:B------:R-:W-:Y:S05]  /*a920*/  BSYNC B1 ;  /* 0x0000000000017941 */ /* 0x000fea0003800000 */
.L_x_232:
[----:B------:R-:W3:Y:S01]  /*a930*/  LDL.LU R2, [R1+0x4] ;  /* 0x0000040001027983 */ /* 0x000ee20000300800 */
[----:B-----5:R-:W-:Y:S01]  /*a940*/  LOP3.LUT R0, R0, 0xff, RZ, 0xc0, !PT ;  /* 0x000000ff00007812 */ /* 0x020fe200078ec0ff */
[----:B------:R-:W-:Y:S01]  /*a950*/  BSSY B1, `(.L_x_234) ;  /* 0x000000b000017945 */ /* 0x000fe20003800000 */
[----:B------:R-:W-:Y:S02]  /*a960*/  ISETP.LT.OR P3, PT, R41, 0x49, !P0 ;  /* 0x000000492900780c */ /* 0x000fe40004761670 */
[----:B------:R-:W-:-:S05]  /*a970*/  F2FP.F16.E5M2.UNPACK_B R0, R0 ;  /* 0x00000000ff00723e */ /* 0x000fca00020004ff */
[----:B------:R-:W-:-:S05]  /*a980*/  HADD2.F32 R0, -RZ, R0.H0_H0 ;  /* 0x20000000ff007230 */ /* 0x000fca0000004100 */
[----:B------:R-:W-:-:S04]  /*a990*/  FMUL R0, R0, UR21 ;  /* 0x0000001500007c20 */ /* 0x000fc80008400000 */
[----:B---3--:R-:W-:-:S05]  /*a9a0*/  FFMA R0, R2, UR20, R0 ;  /* 0x0000001402007c23 */ /* 0x008fca0008000000 */
[----:B0-----:R-:W-:Y:S02]  /*a9b0*/  F2FP.SATFINITE.E5M2.F32.PACK_AB_MERGE_C R3, RZ, R0, RZ ;  /* 0x00000000ff03723e */ /* 0x001fe400048060ff */
[----:B------:R-:W-:-:S03]  /*a9c0*/  PRMT R0, RZ, 0x7610, R0 ;  /* 0x00007610ff007816 */ /* 0x000fc60000000000 */
[----:B------:R0:W-:Y:S01]  /*a9d0*/  @!P2 STG.E.U8 desc[UR16][R30.64+0x41], R3 ;  /* 0x000041031e00a986 */ /* 0x0001e2000c101110 */
[----:B------:R-:W-:Y:S05]  /*a9e0*/  @P3 BRA `(.L_x_235) ;  /* 0x0000000000043947 */ /* 0x000fea0003800000 */
[----:B------:R3:W5:Y:S02]  /*a9f0*/  LDG.E.U8 R0, desc[UR16][R24.64+0x48] ;  /* 0x0000481018007981 */ /* 0x000764000c1e1100 */
.L_x_235:
[----:B------:R-:W-:Y:S05]  /*aa00*/  BSYNC B1 ;  /* 0x0000000000017941 */ /* 0x000fea0003800000 */
.L_x_234:
[----:B------:R-:W2:Y:S01]  /*aa10*/  LDL.LU R2, [R1+0x8] ;  /* 0x0000080001027983 */ /* 0x000ea20000300800 */
        /* <DEDUP_REMOVED lines=12> */
.L_x_237:
[----:B------:R-:W-:Y:S05]  /*aae0*/  BSYNC B1 ;  /* 0x0000000000017941 */ /* 0x000fea0003800000 */
.L_x_236:
        /* <DEDUP_REMOVED lines=13> */
.L_x_239:
[----:B------:R-:W-:Y:S05]  /*abc0*/  BSYNC B1 ;  /* 0x0000000000017941 */ /* 0x000fea0003800000 */
.L_x_238:
        /* <DEDUP_REMOVED lines=13> */
.L_x_241:
[----:B------:R-:W-:Y:S05]  /*aca0*/  BSYNC B1 ;  /* 0x0000000000017941 */ /* 0x000fea0003800000 */
.L_x_240:
        /* <DEDUP_REMOVED lines=13> */
.L_x_243:
[----:B------:R-:W-:Y:S05]  /*ad80*/  BSYNC B1 ;  /* 0x0000000000017941 */ /* 0x000fea0003800000 */
.L_x_242:
        /* <DEDUP_REMOVED lines=13> */
.L_x_245:
[----:B------:R-:W-:Y:S05]  /*ae60*/  BSYNC B1 ;  /* 0x0000000000017941 */ /* 0x000fea0003800000 */
.L_x_244:
        /* <DEDUP_REMOVED lines=13> */
.L_x_247:
[----:B------:R-:W-:Y:S05]  /*af40*/  BSYNC B1 ;  /* 0x0000000000017941 */ /* 0x000fea0003800000 */
.L_x_246:
        /* <DEDUP_REMOVED lines=13> */
.L_x_249:
[----:B------:R-:W-:Y:S05]  /*b020*/  BSYNC B1 ;  /* 0x0000000000017941 */ /* 0x000fea0003800000 */
.L_x_248:
        /* <DEDUP_REMOVED lines=13> */
.L_x_251:
[----:B------:R-:W-:Y:S05]  /*b100*/  BSYNC B1 ;  /* 0x0000000000017941 */ /* 0x000fea0003800000 */
.L_x_250:
        /* <DEDUP_REMOVED lines=13> */
.L_x_253:
[----:B------:R-:W-:Y:S05]  /*b1e0*/  BSYNC B1 ;  /* 0x0000000000017941 */ /* 0x000fea0003800000 */
.L_x_252:
        /* <DEDUP_REMOVED lines=13> */
.L_x_255:
[----:B------:R-:W-:Y:S05]  /*b2c0*/  BSYNC B1 ;  /* 0x0000000000017941 */ /* 0x000fea0003800000 */
.L_x_254:
        /* <DEDUP_REMOVED lines=13> */
.L_x_257:
[----:B------:R-:W-:Y:S05]  /*b3a0*/  BSYNC B1 ;  /* 0x0000000000017941 */ /* 0x000fea0003800000 */
.L_x_256:
        /* <DEDUP_REMOVED lines=13> */
.L_x_259:
[----:B------:R-:W-:Y:S05]  /*b480*/  BSYNC B1 ;  /* 0x0000000000017941 */ /* 0x000fea0003800000 */
.L_x_258:
        /* <DEDUP_REMOVED lines=13> */
.L_x_261:
[----:B------:R-:W-:Y:S05]  /*b560*/  BSYNC B1 ;  /* 0x0000000000017941 */ /* 0x000fea0003800000 */
.L_x_260:
        /* <DEDUP_REMOVED lines=13> */
.L_x_263:
[----:B------:R-:W-:Y:S05]  /*b640*/  BSYNC B1 ;  /* 0x0000000000017941 */ /* 0x000fea0003800000 */
.L_x_262:
        /* <DEDUP_REMOVED lines=13> */
.L_x_265:
[----:B------:R-:W-:Y:S05]  /*b720*/  BSYNC B1 ;  /* 0x0000000000017941 */ /* 0x000fea0003800000 */
.L_x_264:
        /* <DEDUP_REMOVED lines=13> */
.L_x_267:
[----:B------:R-:W-:Y:S05]  /*b800*/  BSYNC B1 ;  /* 0x0000000000017941 */ /* 0x000fea0003800000 */
.L_x_266:
        /* <DEDUP_REMOVED lines=13> */
.L_x_269:
[----:B------:R-:W-:Y:S05]  /*b8e0*/  BSYNC B1 ;  /* 0x0000000000017941 */ /* 0x000fea0003800000 */
.L_x_268:
        /* <DEDUP_REMOVED lines=13> */
.L_x_271:
[----:B------:R-:W-:Y:S05]  /*b9c0*/  BSYNC B1 ;  /* 0x0000000000017941 */ /* 0x000fea0003800000 */
.L_x_270:
        /* <DEDUP_REMOVED lines=13> */
.L_x_273:
[----:B------:R-:W-:Y:S05]  /*baa0*/  BSYNC B1 ;  /* 0x0000000000017941 */ /* 0x000fea0003800000 */
.L_x_272:
        /* <DEDUP_REMOVED lines=13> */
.L_x_275:
[----:B------:R-:W-:Y:S05]  /*bb80*/  BSYNC B1 ;  /* 0x0000000000017941 */ /* 0x000fea0003800000 */
.L_x_274:
        /* <DEDUP_REMOVED lines=13> */
.L_x_277:
[----:B------:R-:W-:Y:S05]  /*bc60*/  BSYNC B1 ;  /* 0x0000000000017941 */ /* 0x000fea0003800000 */
.L_x_276:
        /* <DEDUP_REMOVED lines=13> */
.L_x_279:
[----:B------:R-:W-:Y:S05]  /*bd40*/  BSYNC B1 ;  /* 0x0000000000017941 */ /* 0x000fea0003800000 */
.L_x_278:
        /* <DEDUP_REMOVED lines=13> */
.L_x_281:
[----:B------:R-:W-:Y:S05]  /*be20*/  BSYNC B1 ;  /* 0x0000000000017941 */ /* 0x000fea0003800000 */
.L_x_280:
        /* <DEDUP_REMOVED lines=13> */
.L_x_283:
[----:B------:R-:W-:Y:S05]  /*bf00*/  BSYNC B1 ;  /* 0x0000000000017941 */ /* 0x000fea0003800000 */
.L_x_282:
        /* <DEDUP_REMOVED lines=13> */
.L_x_285:
[----:B------:R-:W-:Y:S05]  /*bfe0*/  BSYNC B1 ;  /* 0x0000000000017941 */ /* 0x000fea0003800000 */
.L_x_284:
        /* <DEDUP_REMOVED lines=13> */
.L_x_287:
[----:B------:R-:W-:Y:S05]  /*c0c0*/  BSYNC B1 ;  /* 0x0000000000017941 */ /* 0x000fea0003800000 */
.L_x_286:
        /* <DEDUP_REMOVED lines=13> */
.L_x_289:
[----:B------:R-:W-:Y:S05]  /*c1a0*/  BSYNC B1 ;  /* 0x0000000000017941 */ /* 0x000fea0003800000 */
.L_x_288:
[----:B------:R-:W-:Y:S05]  /*c1b0*/  @P1 BRA `(.L_x_290) ;  /* 0x0000002000ac1947 */ /* 0x000fea0003800000 */
[----:B------:R-:W2:Y:S01]  /*c1c0*/  LDL.LU R2, [R1+0x74] ;  /* 0x0000740001027983 */ /* 0x000ea20000300800 */
[----:B-----5:R-:W-:-:S04]  /*c1d0*/  LOP3.LUT R0, R0, 0xff, RZ, 0xc0, !PT ;  /* 0x000000ff00007812 */ /* 0x020fc800078ec0ff */
[----:B------:R-:W-:-:S05]  /*c1e0*/  F2FP.F16.E5M2.UNPACK_B R0, R0 ;  /* 0x00000000ff00723e */ /* 0x000fca00020004ff */
[----:B------:R-:W-:-:S05]  /*c1f0*/  HADD2.F32 R0, -RZ, R0.H0_H0 ;  /* 0x20000000ff007230 */ /* 0x000fca0000004100 */
[----:B------:R-:W-:-:S04]  /*c200*/  FMUL R0, R0, UR21 ;  /* 0x0000001500007c20 */ /* 0x000fc80008400000 */
[----:B--2---:R-:W-:-:S05]  /*c210*/  FFMA R0, R2, UR20, R0 ;  /* 0x0000001402007c23 */ /* 0x004fca0008000000 */
[----:B0-----:R-:W-:-:S05]  /*c220*/  F2FP.SATFINITE.E5M2.F32.PACK_AB_MERGE_C R3, RZ, R0, RZ ;  /* 0x00000000ff03723e */ /* 0x001fca00048060ff */
[----:B------:R0:W-:Y:S01]  /*c230*/  STG.E.U8 desc[UR16][R30.64+0x79], R3 ;  /* 0x000079031e007986 */ /* 0x0001e2000c101110 */
[----:B------:R-:W-:Y:S05]  /*c240*/  BRA `(.L_x_290) ;  /* 0x0000002000887947 */ /* 0x000fea0003800000 */
.L_x_33:
[C---:B------:R-:W-:Y:S01]  /*c250*/  ISETP.GE.AND P3, PT, R42.reuse, 0x1, PT ;  /* 0x000000012a00780c */ /* 0x040fe20003f66270 */
[----:B------:R-:W2:Y:S01]  /*c260*/  LDL.LU R227, [R1+0x10] ;  /* 0x0000100001e37983 */ /* 0x000ea20000300800 */
[----:B------:R-:W-:Y:S01]  /*c270*/  ISETP.GE.AND P2, PT, R42, 0x9, PT ;  /* 0x000000092a00780c */ /* 0x000fe20003f46270 */
[----:B------:R-:W-:Y:S01]  /*c280*/  FMUL R225, R225, UR20 ;  /* 0x00000014e1e17c20 */ /* 0x000fe20008400000 */
[C---:B------:R-:W-:Y:S01]  /*c290*/  ISETP.LT.OR P0, PT, R41.reuse, 0x1, !P3 ;  /* 0x000000012900780c */ /* 0x040fe20005f01670 */
[----:B------:R-:W-:Y:S01]  /*c2a0*/  FMUL R226, R226, UR20 ;  /* 0x00000014e2e27c20 */ /* 0x000fe20008400000 */
[----:B------:R-:W-:Y:S01]  /*c2b0*/  ISETP.LT.OR P1, PT, R41, 0x2, !P3 ;  /* 0x000000022900780c */ /* 0x000fe20005f21670 */
[----:B------:R-:W-:Y:S01]  /*c2c0*/  FMUL R223, R223, UR20 ;  /* 0x00000014dfdf7c20 */ /* 0x000fe20008400000 */
[----:B------:R-:W-:Y:S01]  /*c2d0*/  ISETP.LT.OR P6, PT, R41, 0x2, !P2 ;  /* 0x000000022900780c */ /* 0x000fe200057c1670 */
[----:B------:R-:W-:Y:S01]  /*c2e0*/  FMUL R224, R224, UR20 ;  /* 0x00000014e0e07c20 */ /* 0x000fe20008400000 */
[----:B------:R-:W-:-:S02]  /*c2f0*/  F2FP.SATFINITE.E5M2.F32.PACK_AB_MERGE_C R33, RZ, R226, RZ ;  /* 0x000000e2ff21723e */ /* 0x000fc400048060ff */
[----:B------:R-:W-:Y:S01]  /*c300*/  F2FP.SATFINITE.E5M2.F32.PACK_AB_MERGE_C R225, RZ, R225, RZ ;  /* 0x000000e1ffe1723e */ /* 0x000fe200048060ff */
[----:B------:R-:W-:Y:S01]  /*c310*/  FMUL R222, R222, UR20 ;  /* 0x00000014dede7c20 */ /* 0x000fe20008400000 */
[----:B------:R-:W-:Y:S01]  /*c320*/  ISETP.LT.OR P5, PT, R41, 0x1, !P2 ;  /* 0x000000012900780c */ /* 0x000fe200057a1670 */
[----:B------:R-:W-:Y:S01]  /*c330*/  FMUL R221, R221, UR20 ;  /* 0x00000014dddd7c20 */ /* 0x000fe20008400000 */
[----:B------:R-:W-:Y:S01]  /*c340*/  F2FP.SATFINITE.E5M2.F32.PACK_AB_MERGE_C R223, RZ, R223, RZ ;  /* 0x000000dfffdf723e */ /* 0x000fe200048060ff */
[----:B------:R0:W-:Y:S01]  /*c350*/  @!P0 STG.E.U8 desc[UR16][R24.64], R33 ;  /* 0x0000002118008986 */ /* 0x0001e2000c101110 */
[----:B------:R-:W-:-:S03]  /*c360*/  ISETP.LT.OR P0, PT, R41, 0x9, !P3 ;  /* 0x000000092900780c */ /* 0x000fc60005f01670 */
[----:B------:R-:W-:Y:S01]  /*c370*/  @!P1 STG.E.U8 desc[UR16][R24.64+0x1], R225 ;  /* 0x000001e118009986 */ /* 0x000fe2000c101110 */
[----:B------:R-:W-:-:S03]  /*c380*/  ISETP.LT.OR P1, PT, R41, 0xa, !P3 ;  /* 0x0000000a2900780c */ /* 0x000fc60005f21670 */
[----:B------:R-:W-:Y:S01]  /*c390*/  @!P6 STG.E.U8 desc[UR16][R26.64+0x1], R223 ;  /* 0x000001df1a00e986 */ /* 0x000fe2000c101110 */
[----:B------:R-:W-:Y:S01]  /*c3a0*/  ISETP.LT.OR P6, PT, R41, 0xa, !P2 ;  /* 0x0000000a2900780c */ /* 0x000fe200057c1670 */
[----:B------:R-:W-:Y:S01]  /*c3b0*/  FMUL R219, R219, UR20 ;  /* 0x00000014dbdb7c20 */ /* 0x000fe20008400000 */
[----:B------:R-:W-:Y:S01]  /*c3c0*/  F2FP.SATFINITE.E5M2.F32.PACK_AB_MERGE_C R35, RZ, R224, RZ ;  /* 0x000000e0ff23723e */ /* 0x000fe200048060ff */
[----:B------:R-:W-:Y:S01]  /*c3d0*/  FMUL R220, R220, UR20 ;  /* 0x00000014dcdc7c20 */ /* 0x000fe20008400000 */
[----:B0-----:R-:W-:Y:S01]  /*c3e0*/  F2FP.SATFINITE.E5M2.F32.PACK_AB_MERGE_C R33, RZ, R222, RZ ;  /* 0x000000deff21723e */ /* 0x001fe200048060ff */
[----:B------:R-:W-:Y:S01]  /*c3f0*/  FMUL R218, R218, UR20 ;  /* 0x00000014dada7c20 */ /* 0x000fe20008400000 */
[----:B------:R-:W-:Y:S01]  /*c400*/  F2FP.SATFINITE.E5M2.F32.PACK_AB_MERGE_C R221, RZ, R221, RZ ;  /* 0x000000ddffdd723e */ /* 0x000fe200048060ff */
[----:B------:R0:W-:Y:S01]  /*c410*/  @!P5 STG.E.U8 desc[UR16][R26.64], R35 ;  /* 0x000000231a00d986 */ /* 0x0001e2000c101110 */
[C---:B------:R-:W-:Y:S02]  /*c420*/  ISETP.LT.OR P5, PT, R41.reuse, 0x9, !P2 ;  /* 0x000000092900780c */ /* 0x040fe400057a1670 */
        /* <DEDUP_REMOVED lines=8> */
[----:B0-----:R-:W-:Y:S01]  /*c4b0*/  F2FP.SATFINITE.E5M2.F32.PACK_AB_MERGE_C R35, RZ, R220, RZ ;  /* 0x000000dcff23723e */ /* 0x001fe200048060ff */
[----:B------:R-:W-:Y:S01]  /*c4c0*/  FMUL R215, R215, UR20 ;  /* 0x00000014d7d77c20 */ /* 0x000fe20008400000 */
[----:B------:R-:W4:Y:S01]  /*c4d0*/  LDL.LU R226, [R1+0xc] ;  /* 0x00000c0001e27983 */ /* 0x000f220000300800 */
[----:B-1----:R-:W-:Y:S02]  /*c4e0*/  F2FP.SATFINITE.E5M2.F32.PACK_AB_MERGE_C R33, RZ, R218, RZ ;  /* 0x000000daff21723e */ /* 0x002fe400048060ff */
[----:B------:R-:W-:Y:S01]  /*c4f0*/  F2FP.SATFINITE.E5M2.F32.PACK_AB_MERGE_C R217, RZ, R217, RZ ;  /* 0x000000d9ffd9723e */ /* 0x000fe200048060ff */
[----:B------:R0:W-:Y:S01]  /*c500*/  @!P5 STG.E.U8 desc[UR16][R26.64+0x8], R35 ;  /* 0x000008231a00d986 */ /* 0x0001e2000c101110 */
[----:B------:R-:W-:-:S02]  /*c510*/  ISETP.LT.OR P5, PT, R41, 0x11, !P2 ;  /* 0x000000112900780c */ /* 0x000fc400057a1670 */
[----:B------:R-:W-:Y:S01]  /*c520*/  F2FP.SATFINITE.E5M2.F32.PACK_AB_MERGE_C R215, RZ, R215, RZ ;  /* 0x000000d7ffd7723e */ /* 0x000fe200048060ff */
[----:B------:R-:W3:Y:S01]  /*c530*/  LDL.LU R224, [R1+0x8] ;  /* 0x0000080001e07983 */ /* 0x000ee20000300800 */
[----:B------:R-:W-:-:S03]  /*c540*/  FMUL R216, R216, UR20 ;  /* 0x00000014d8d87c20 */ /* 0x000fc60008400000 */
[----:B------:R-:W4:Y:S04]  /*c550*/  LDL.LU R225, [R1+0x4] ;  /* 0x0000040001e17983 */ /* 0x000f280000300800 */
[----:B------:R-:W3:Y:S01]  /*c560*/  LDL.LU R223, [R1] ;  /* 0x0000000001df7983 */ /* 0x000ee20000300800 */
[----:B0-----:R-:W-:Y:S01]  /*c570*/  F2FP.SATFINITE.E5M2.F32.PACK_AB_MERGE_C R35, RZ, R216, RZ ;  /* 0x000000d8ff23723e */ /* 0x001fe200048060ff */
[----:B------:R-:W-:Y:S01]  /*c580*/  FMUL R214, R214, UR20 ;  /* 0x00000014d6d67c20 */ /* 0x000fe20008400000 */
[----:B------:R-:W-:Y:S01]  /*c590*/  FMUL R213, R213, UR20 ;  /* 0x00000014d5d57c20 */ /* 0x000fe20008400000 */
[----:B------:R0:W-:Y:S01]  /*c5a0*/  @!P0 STG.E.U8 desc[UR16][R24.64+0x10], R33 ;  /* 0x0000102118008986 */ /* 0x0001e2000c101110 */
[----:B------:R-:W-:Y:S01]  /*c5b0*/  ISETP.LT.OR P0, PT, R41, 0x19, !P3 ;  /* 0x000000192900780c */ /* 0x000fe20005f01670 */
[----:B------:R-:W-:Y:S01]  /*c5c0*/  FMUL R211, R211, UR20 ;  /* 0x00000014d3d37c20 */ /* 0x000fe20008400000 */
[----:B------:R-:W-:Y:S01]  /*c5d0*/  FMUL R212, R212, UR20 ;  /* 0x00000014d4d47c20 */ /* 0x000fe20008400000 */
[----:B------:R-:W-:Y:S01]  /*c5e0*/  @!P1 STG.E.U8 desc[UR16][R24.64+0x11], R217 ;  /* 0x000011d918009986 */ /* 0x000fe2000c101110 */
[C---:B------:R-:W-:Y:S01]  /*c5f0*/  ISETP.LT.OR P1, PT, R41.reuse, 0x1a, !P3 ;  /* 0x0000001a2900780c */ /* 0x040fe20005f21670 */
[----:B------:R-:W-:Y:S01]  /*c600*/  FMUL R210, R210, UR20 ;  /* 0x00000014d2d27c20 */ /* 0x000fe20008400000 */
[----:B------:R-:W-:Y:S01]  /*c610*/  F2FP.SATFINITE.E5M2.F32.PACK_AB_MERGE_C R213, RZ, R213, RZ ;  /* 0x000000d5ffd5723e */ /* 0x000fe200048060ff */
[----:B------:R-:W-:Y:S01]  /*c620*/  @!P6 STG.E.U8 desc[UR16][R26.64+0x11], R215 ;  /* 0x000011d71a00e986 */ /* 0x000fe2000c101110 */
[----:B------:R-:W-:Y:S01]  /*c630*/  ISETP.LT.OR P6, PT, R41, 0x1a, !P2 ;  /* 0x0000001a2900780c */ /* 0x000fe200057c1670 */
[----:B------:R-:W-:Y:S01]  /*c640*/  FMUL R209, R209, UR20 ;  /* 0x00000014d1d17c20 */ /* 0x000fe20008400000 */
[----:B------:R-:W-:Y:S01]  /*c650*/  F2FP.SATFINITE.E5M2.F32.PACK_AB_MERGE_C R211, RZ, R211, RZ ;  /* 0x000000d3ffd3723e */ /* 0x000fe200048060ff */
[----:B------:R1:W-:Y:S01]  /*c660*/  @!P5 STG.E.U8 desc[UR16][R26.64+0x10], R35 ;  /* 0x000010231a00d986 */ /* 0x0003e2000c101110 */
[----:B0-----:R-:W-:Y:S01]  /*c670*/  F2FP.SATFINITE.E5M2.F32.PACK_AB_MERGE_C R33, RZ, R214, RZ ;  /* 0x000000d6ff21723e */ /* 0x001fe200048060ff */
[----:B------:R-:W-:Y:S01]  /*c680*/  FMUL R207, R207, UR20 ;  /* 0x00000014cfcf7c20 */ /* 0x000fe20008400000 */
[C---:B------:R-:W-:Y:S01]  /*c690*/  ISETP.LT.OR P5, PT, R41.reuse, 0x19, !P2 ;  /* 0x000000192900780c */ /* 0x040fe200057a1670 */
[----:B------:R-:W-:Y:S01]  /*c6a0*/  FMUL R208, R208, UR20 ;  /* 0x00000014d0d07c20 */ /* 0x000fe20008400000 */
[----:B------:R-:W-:Y:S01]  /*c6b0*/  F2FP.SATFINITE.E5M2.F32.PACK_AB_MERGE_C R209, RZ, R209, RZ ;  /* 0x000000d1ffd1723e */ /* 0x000fe200048060ff */
[----:B------:R0:W-:Y:S01]  /*c6c0*/  @!P0 STG.E.U8 desc[UR16][R24.64+0x18], R33 ;  /* 0x0000182118008986 */ /* 0x0001e2000c101110 */
[C---:B------:R-:W-:Y:S01]  /*c6d0*/  ISETP.LT.OR P0, PT, R41.reuse, 0x21, !P3 ;  /* 0x000000212900780c */ /* 0x040fe20005f01670 */
[----:B------:R-:W-:Y:S01]  /*c6e0*/  FMUL R206, R206, UR20 ;  /* 0x00000014cece7c20 */ /* 0x000fe20008400000 */
[----:B------:R-:W-:Y:S01]  /*c6f0*/  F2FP.SATFINITE.E5M2.F32.PACK_AB_MERGE_C R207, RZ, R207, RZ ;  /* 0x000000cfffcf723e */ /* 0x000fe200048060ff */
[----:B------:R-:W-:Y:S01]  /*c700*/  @!P1 STG.E.U8 desc[UR16][R24.64+0x19], R213 ;  /* 0x000019d518009986 */ /* 0x000fe2000c101110 */
[----:B------:R-:W-:Y:S01]  /*c710*/  ISETP.LT.OR P1, PT, R41, 0x22, !P3 ;  /* 0x000000222900780c */ /* 0x000fe20005f21670 */
[----:B------:R-:W-:Y:S01]  /*c720*/  FMUL R205, R205, UR20 ;  /* 0x00000014cdcd7c20 */ /* 0x000fe20008400000 */
[----:B-1----:R-:W-:Y:S01]  /*c730*/  F2FP.SATFINITE.E5M2.F32.PACK_AB_MERGE_C R35, RZ, R212, RZ ;  /* 0x000000d4ff23723e */ /* 0x002fe200048060ff */
        /* <DEDUP_REMOVED lines=11> */
[----:B------:R-:W-:Y:S01]  /*c7f0*/  ISETP.LT.OR P0, PT, R41, 0x29, !P3 ;  /* 0x000000292900780c */ /* 0x000fe20005f01670 */
[----:B------:R-:W-:Y:S01]  /*c800*/  FMUL R201, R201, UR20 ;  /* 0x00000014c9c97c20 */ /* 0x000fe20008400000 */
[----:B------:R-:W-:Y:S01]  /*c810*/  FMUL R199, R199, UR20 ;  /* 0x00000014c7c77c20 */ /* 0x000fe20008400000 */
[----:B------:R-:W-:Y:S01]  /*c820*/  @!P1 STG.E.U8 desc[UR16][R24.64+0x21], R209 ;  /* 0x000021d118009986 */ /* 0x000fe2000c101110 */
[C---:B------:R-:W-:Y:S01]  /*c830*/  ISETP.LT.OR P1, PT, R41.reuse, 0x2a, !P3 ;  /* 0x0000002a2900780c */ /* 0x040fe20005f21670 */
        /* <DEDUP_REMOVED lines=9> */
[----:B------:R-:W-:Y:S01]  /*c8d0*/  ISETP.LT.OR P5, PT, R41, 0x29, !P2 ;  /* 0x000000292900780c */ /* 0x000fe200057a1670 */
[----:B------:R-:W-:Y:S01]  /*c8e0*/  FMUL R195, R195, UR20 ;  /* 0x00000014c3c37c20 */ /* 0x000fe20008400000 */
[----:B------:R-:W-:Y:S01]  /*c8f0*/  F2FP.SATFINITE.E5M2.F32.PACK_AB_MERGE_C R199, RZ, R199, RZ ;  /* 0x000000c7ffc7723e */ /* 0x000fe200048060ff */
[----:B------:R0:W-:Y:S01]  /*c900*/  @!P0 STG.E.U8 desc[UR16][R24.64+0x28], R33 ;  /* 0x0000282118008986 */ /* 0x0001e2000c101110 */
[C---:B------:R-:W-:Y:S01]  /*c910*/  ISETP.LT.OR P0, PT, R41.reuse, 0x31, !P3 ;  /* 0x000000312900780c */ /* 0x040fe20005f01670 */
[----:B------:R-:W-:Y:S01]  /*c920*/  FMUL R196, R196, UR20 ;  /* 0x00000014c4c47c20 */ /* 0x000fe20008400000 */
[----:B------:R-:W-:Y:S01]  /*c930*/  F2FP.SATFINITE.E5M2.F32.PACK_AB_MERGE_C R197, RZ, R197, RZ ;  /* 0x000000c5ffc5723e */ /* 0x000fe200048060ff */
        /* <DEDUP_REMOVED lines=59> */
[C---:B------:R-:W-:Y:S01]  /*ccf0*/  ISETP.LT.OR P6, PT, R41.reuse, 0x4a, !P2 ;  /* 0x0000004a2900780c */ /* 0x040fe200057c1670 */
        /* <DEDUP_REMOVED lines=57> */
[----:B------:R-:W-:Y:S01]  /*d090*/  ISETP.LT.OR P5, PT, R41, 0x61, !P3 ;  /* 0x000000612900780c */ /* 0x000fe20005fa1670 */
[----:B------:R-:W-:Y:S01]  /*d0a0*/  FMUL R161, R161, UR20 ;  /* 0x00000014a1a17c20 */ /* 0x000fe20008400000 */
[----:B0-----:R-:W-:Y:S01]  /*d0b0*/  F2FP.SATFINITE.E5M2.F32.PACK_AB_MERGE_C R33, RZ, R178, RZ ;  /* 0x000000b2ff21723e */ /* 0x001fe200048060ff */
[----:B------:R-:W-:Y:S01]  /*d0c0*/  FMUL R160, R160, UR20 ;  /* 0x00000014a0a07c20 */ /* 0x000fe20008400000 */
[----:B------:R-:W-:Y:S01]  /*d0d0*/  FMUL R159, R159, UR20 ;  /* 0x000000149f9f7c20 */ /* 0x000fe20008400000 */
[----:B------:R-:W-:Y:S01]  /*d0e0*/  FMUL R157, R157, UR20 ;  /* 0x000000149d9d7c20 */ /* 0x000fe20008400000 */
[----:B------:R-:W-:Y:S01]  /*d0f0*/  F2FP.SATFINITE.E5M2.F32.PACK_AB_MERGE_C R161, RZ, R161, RZ ;  /* 0x000000a1ffa1723e */ /* 0x000fe200048060ff */
[----:B------:R-:W-:Y:S01]  /*d100*/  FMUL R158, R158, UR20 ;  /* 0x000000149e9e7c20 */ /* 0x000fe20008400000 */
[----:B------:R-:W-:Y:S01]  /*d110*/  FMUL R156, R156, UR20 ;  /* 0x000000149c9c7c20 */ /* 0x000fe20008400000 */
[----:B------:R-:W-:Y:S01]  /*d120*/  @!P6 STG.E.U8 desc[UR16][R24.64+0x61], R177 ;  /* 0x000061b11800e986 */ /* 0x000fe2000c101110 */
[----:B------:R-:W-:Y:S01]  /*d130*/  ISETP.LT.OR P6, PT, R41, 0x69, !P3 ;  /* 0x000000692900780c */ /* 0x000fe20005fc1670 */
[----:B------:R-:W-:Y:S01]  /*d140*/  FMUL R155, R155, UR20 ;  /* 0x000000149b9b7c20 */ /* 0x000fe20008400000 */
[----:B-1----:R-:W-:Y:S01]  /*d150*/  F2FP.SATFINITE.E5M2.F32.PACK_AB_MERGE_C R35, RZ, R176, RZ ;  /* 0x000000b0ff23723e */ /* 0x002fe200048060ff */
[----:B------:R0:W-:Y:S01]  /*d160*/  @!P5 STG.E.U8 desc[UR16][R24.64+0x60], R33 ;  /* 0x000060211800d986 */ /* 0x0001e2000c101110 */
        /* <DEDUP_REMOVED lines=16> */
[----:B-1----:R-:W-:Y:S01]  /*d270*/  F2FP.SATFINITE.E5M2.F32.PACK_AB_MERGE_C R35, RZ, R170, RZ ;  /* 0x000000aaff23723e */ /* 0x002fe200048060ff */
[----:B------:R-:W-:Y:S01]  /*d280*/  @!P0 STG.E.U8 desc[UR16][R24.64+0x69], R173 ;  /* 0x000069ad18008986 */ /* 0x000fe2000c101110 */
        /* <DEDUP_REMOVED lines=12> */
[----:B------:R-:W-:Y:S01]  /*d350*/  ISETP.LT.OR P6, PT, R41, 0x79, !P3 ;  /* 0x000000792900780c */ /* 0x000fe20005fc1670 */
[----:B------:R-:W-:Y:S01]  /*d360*/  FMUL R17, R17, UR20 ;  /* 0x0000001411117c20 */ /* 0x000fe20008400000 */
[----:B------:R-:W-:Y:S01]  /*d370*/  ISETP.LT.OR P3, PT, R41, 0x7a, !P3 ;  /* 0x0000007a2900780c */ /* 0x000fe20005f61670 */
[----:B------:R-:W-:Y:S01]  /*d380*/  @!P0 STG.E.U8 desc[UR16][R24.64+0x71], R169 ;  /* 0x000071a918008986 */ /* 0x000fe2000c101110 */
[----:B0-----:R-:W-:Y:S01]  /*d390*/  F2FP.SATFINITE.E5M2.F32.PACK_AB_MERGE_C R33, RZ, R168, RZ ;  /* 0x000000a8ff21723e */ /* 0x001fe200048060ff */
[----:B------:R-:W-:Y:S01]  /*d3a0*/  FMUL R18, R18, UR20 ;  /* 0x0000001412127c20 */ /* 0x000fe20008400000 */
[----:B------:R-:W-:Y:S01]  /*d3b0*/  ISETP.GE.AND P0, PT, R42, 0x89, PT ;  /* 0x000000892a00780c */ /* 0x000fe20003f06270 */
[----:B------:R-:W-:Y:S01]  /*d3c0*/  FMUL R16, R16, UR20 ;  /* 0x0000001410107c20 */ /* 0x000fe20008400000 */
[----:B------:R-:W-:Y:S01]  /*d3d0*/  F2FP.SATFINITE.E5M2.F32.PACK_AB_MERGE_C R21, RZ, R21, RZ ;  /* 0x00000015ff15723e */ /* 0x000fe200048060ff */
[----:B------:R0:W-:Y:S01]  /*d3e0*/  @!P1 STG.E.U8 desc[UR16][R26.64+0x70], R33 ;  /* 0x000070211a009986 */ /* 0x0001e2000c101110 */
[----:B------:R-:W-:Y:S01]  /*d3f0*/  ISETP.GE.AND P1, PT, R42, 0x81, PT ;  /* 0x000000812a00780c */ /* 0x000fe20003f26270 */
[----:B------:R-:W-:Y:S01]  /*d400*/  FMUL R15, R15, UR20 ;  /* 0x000000140f0f7c20 */ /* 0x000fe20008400000 */
[----:B-1----:R-:W-:Y:S01]  /*d410*/  F2FP.SATFINITE.E5M2.F32.PACK_AB_MERGE_C R35, RZ, R166, RZ ;  /* 0x000000a6ff23723e */ /* 0x002fe200048060ff */
[----:B------:R-:W-:Y:S01]  /*d420*/  @!P5 STG.E.U8 desc[UR16][R26.64+0x71], R167 ;  /* 0x000071a71a00d986 */ /* 0x000fe2000c101110 */
[----:B------:R-:W-:Y:S01]  /*d430*/  ISETP.LT.OR P5, PT, R41, 0x79, !P2 ;  /* 0x000000792900780c */ /* 0x000fe200057a1670 */
[----:B------:R-:W-:Y:S01]  /*d440*/  FMUL R13, R13, UR20 ;  /* 0x000000140d0d7c20 */ /* 0x000fe20008400000 */
[C---:B------:R-:W-:Y:S01]  /*d450*/  ISETP.LT.OR P2, PT, R41.reuse, 0x7a, !P2 ;  /* 0x0000007a2900780c */ /* 0x040fe20005741670 */
        /* <DEDUP_REMOVED lines=9> */
[----:B------:R-:W-:Y:S01]  /*d4f0*/  F2FP.SATFINITE.E5M2.F32.PACK_AB_MERGE_C R17, RZ, R17, RZ ;  /* 0x00000011ff11723e */ /* 0x000fe200048060ff */
[----:B------:R-:W-:Y:S01]  /*d500*/  @!P5 STG.E.U8 desc[UR16][R26.64+0x78], R37 ;  /* 0x000078251a00d986 */ /* 0x000fe2000c101110 */
[----:B------:R-:W-:Y:S01]  /*d510*/  ISETP.LT.OR P5, PT, R41, 0x1, !P0 ;  /* 0x000000012900780c */ /* 0x000fe200047a1670 */
[----:B------:R-:W-:Y:S01]  /*d520*/  FMUL R9, R9, UR20 ;  /* 0x0000001409097c20 */ /* 0x000fe20008400000 */
[----:B------:R-:W-:Y:S01]  /*d530*/  F2FP.SATFINITE.E5M2.F32.PACK_AB_MERGE_C R15, RZ, R15, RZ ;  /* 0x0000000fff0f723e */ /* 0x000fe200048060ff */
[----:B------:R0:W-:Y:S01]  /*d540*/  @!P2 STG.E.U8 desc[UR16][R26.64+0x79], R163 ;  /* 0x000079a31a00a986 */ /* 0x0001e2000c101110 */
[C---:B------:R-:W-:Y:S01]  /*d550*/  ISETP.LT.OR P2, PT, R41.reuse, 0xa, !P1 ;  /* 0x0000000a2900780c */ /* 0x040fe20004f41670 */
        /* <DEDUP_REMOVED lines=9> */
[----:B------:R-:W-:Y:S01]  /*d5f0*/  F2FP.SATFINITE.E5M2.F32.PACK_AB_MERGE_C R11, RZ, R11, RZ ;  /* 0x0000000bff0b723e */ /* 0x000fe200048060ff */
[----:B------:R2:W-:Y:S01]  /*d600*/  @!P5 STG.E.U8 desc[UR16][R30.64], R33 ;  /* 0x000000211e00d986 */ /* 0x0005e2000c101110 */
[----:B------:R-:W-:Y:S01]  /*d610*/  ISETP.LT.OR P5, PT, R41, 0x9, !P0 ;  /* 0x000000092900780c */ /* 0x000fe200047a1670 */
[----:B------:R-:W-:Y:S01]  /*d620*/  FMUL R5, R5, UR20 ;  /* 0x0000001405057c20 */ /* 0x000fe20008400000 */
[----:B0-----:R-:W-:Y:S01]  /*d630*/  F2FP.SATFINITE.E5M2.F32.PACK_AB_MERGE_C R27, RZ, R156, RZ ;  /* 0x0000009cff1b723e */ /* 0x001fe200048060ff */
[----:B-----5:R-:W-:Y:S01]  /*d640*/  FMUL R0, R0, UR20 ;  /* 0x0000001400007c20 */ /* 0x020fe20008400000 */
[----:B------:R-:W-:Y:S01]  /*d650*/  F2FP.SATFINITE.E5M2.F32.PACK_AB_MERGE_C R9, RZ, R9, RZ ;  /* 0x00000009ff09723e */ /* 0x000fe200048060ff */
[----:B------:R-:W-:Y:S01]  /*d660*/  FMUL R6, R6, UR20 ;  /* 0x0000001406067c20 */ /* 0x000fe20008400000 */
[----:B------:R-:W-:Y:S01]  /*d670*/  F2FP.SATFINITE.E5M2.F32.PACK_AB_MERGE_C R7, RZ, R7, RZ ;  /* 0x00000007ff07723e */ /* 0x000fe200048060ff */
[----:B------:R-:W4:Y:S01]  /*d680*/  LDL.LU R221, [R1+0x14] ;  /* 0x0000140001dd7983 */ /* 0x000f220000300800 */
[----:B-1----:R-:W-:Y:S01]  /*d690*/  F2FP.SATFINITE.E5M2.F32.PACK_AB_MERGE_C R25, RZ, R158, RZ ;  /* 0x0000009eff19723e */ /* 0x002fe200048060ff */
[----:B------:R-:W-:Y:S01]  /*d6a0*/  FMUL R2, R2, UR20 ;  /* 0x0000001402027c20 */ /* 0x000fe20008400000 */
[----:B------:R-:W-:Y:S01]  /*d6b0*/  F2FP.SATFINITE.E5M2.F32.PACK_AB_MERGE_C R5, RZ, R5, RZ ;  /* 0x00000005ff05723e */ /* 0x000fe200048060ff */
[----:B------:R-:W-:Y:S01]  /*d6c0*/  @!P6 STG.E.U8 desc[UR16][R30.64+0x1], R159 ;  /* 0x0000019f1e00e986 */ /* 0x000fe2000c101110 */
[----:B------:R-:W-:Y:S01]  /*d6d0*/  ISETP.LT.OR P6, PT, R41, 0xa, !P0 ;  /* 0x0000000a2900780c */ /* 0x000fe200047c1670 */
[----:B------:R-:W-:Y:S01]  /*d6e0*/  FMUL R3, R3, UR20 ;  /* 0x0000001403037c20 */ /* 0x000fe20008400000 */
[----:B--2---:R-:W-:Y:S01]  /*d6f0*/  F2FP.SATFINITE.E5M2.F32.PACK_AB_MERGE_C R33, RZ, R152, RZ ;  /* 0x00000098ff21723e */ /* 0x004fe200048060ff */
[----:B------:R-:W-:Y:S01]  /*d700*/  @!P2 STG.E.U8 desc[UR16][R28.64+0x9], R157 ;  /* 0x0000099d1c00a986 */ /* 0x000fe2000c101110 */
[----:B------:R-:W-:Y:S01]  /*d710*/  ISETP.LT.OR P2, PT, R41, 0x12, !P1 ;  /* 0x000000122900780c */ /* 0x000fe20004f41670 */
[----:B------:R-:W-:-:S02]  /*d720*/  FMUL R4, R4, UR20 ;  /* 0x0000001404047c20 */ /* 0x000fc40008400000 */
[----:B------:R0:W-:Y:S01]  /*d730*/  @!P3 STG.E.U8 desc[UR16][R28.64+0x8], R25 ;  /* 0x000008191c00b986 */ /* 0x0001e2000c101110 */
[----:B------:R-:W-:-:S03]  /*d740*/  ISETP.LT.OR P3, PT, R41, 0x11, !P1 ;  /* 0x000000112900780c */ /* 0x000fc60004f61670 */
[----:B------:R1:W-:Y:S01]  /*d750*/  @!P5 STG.E.U8 desc[UR16][R30.64+0x8], R27 ;  /* 0x0000081b1e00d986 */ /* 0x0003e2000c101110 */
[----:B------:R-:W-:-:S03]  /*d760*/  ISETP.LT.OR P5, PT, R41, 0x11, !P0 ;  /* 0x000000112900780c */ /* 0x000fc600047a1670 */
[----:B------:R-:W-:Y:S01]  /*d770*/  @!P6 STG.E.U8 desc[UR16][R30.64+0x9], R155 ;  /* 0x0000099b1e00e986 */ /* 0x000fe2000c101110 */
[----:B------:R-:W-:-:S03]  /*d780*/  ISETP.LT.OR P6, PT, R41, 0x12, !P0 ;  /* 0x000000122900780c */ /* 0x000fc600047c1670 */
[----:B------:R-:W-:Y:S01]  /*d790*/  @!P2 STG.E.U8 desc[UR16][R28.64+0x11], R153 ;  /* 0x000011991c00a986 */ /* 0x000fe2000c101110 */
[----:B------:R-:W-:Y:S02]  /*d7a0*/  ISETP.LT.OR P2, PT, R41, 0x1a, !P1 ;  /* 0x0000001a2900780c */ /* 0x000fe40004f41670 */
[----:B0-----:R-:W-:Y:S01]  /*d7b0*/  F2FP.SATFINITE.E5M2.F32.PACK_AB_MERGE_C R25, RZ, R154, RZ ;  /* 0x0000009aff19723e */ /* 0x001fe200048060ff */
[----:B------:R-:W2:Y:S01]  /*d7c0*/  LDL.LU R220, [R1+0x18] ;  /* 0x0000180001dc7983 */ /* 0x000ea20000300800 */
[----:B-1----:R-:W-:-:S03]  /*d7d0*/  F2FP.SATFINITE.E5M2.F32.PACK_AB_MERGE_C R27, RZ, R20, RZ ;  /* 0x00000014ff1b723e */ /* 0x002fc600048060ff */
[----:B------:R0:W-:Y:S01]  /*d7e0*/  @!P3 STG.E.U8 desc[UR16][R28.64+0x10], R25 ;  /* 0x000010191c00b986 */ /* 0x0001e2000c101110 */
[----:B------:R-:W-:-:S03]  /*d7f0*/  ISETP.LT.OR P3, PT, R41, 0x19, !P1 ;  /* 0x000000192900780c */ /* 0x000fc60004f61670 */
[----:B------:R-:W-:Y:S01]  /*d800*/  @!P5 STG.E.U8 desc[UR16][R30.64+0x10], R33 ;  /* 0x000010211e00d986 */ /* 0x000fe2000c101110 */
[----:B------:R-:W-:-:S03]  /*d810*/  ISETP.LT.OR P5, PT, R41, 0x19, !P0 ;  /* 0x000000192900780c */ /* 0x000fc600047a1670 */
[----:B------:R1:W-:Y:S01]  /*d820*/  @!P6 STG.E.U8 desc[UR16][R30.64+0x11], R23 ;  /* 0x000011171e00e986 */ /* 0x0003e2000c101110 */
[----:B------:R-:W-:-:S03]  /*d830*/  ISETP.LT.OR P6, PT, R41, 0x1a, !P0 ;  /* 0x0000001a2900780c */ /* 0x000fc600047c1670 */
[----:B------:R3:W-:Y:S01]  /*d840*/  @!P2 STG.E.U8 desc[UR16][R28.64+0x19], R21 ;  /* 0x000019151c00a986 */ /* 0x0007e2000c101110 */
[C---:B------:R-:W-:Y:S02]  /*d850*/  ISETP.LT.OR P2, PT, R41.reuse, 0x22, !P1 ;  /* 0x000000222900780c */ /* 0x040fe40004f41670 */
[----:B0-----:R-:W-:Y:S01]  /*d860*/  F2FP.SATFINITE.E5M2.F32.PACK_AB_MERGE_C R25, RZ, R22, RZ ;  /* 0x00000016ff19723e */ /* 0x001fe200048060ff */
[----:B------:R-:W2:Y:S04]  /*d870*/  LDL.LU R222, [R1+0x1c] ;  /* 0x00001c0001de7983 */ /* 0x000ea80000300800 */
[----:B------:R-:W-:Y:S01]  /*d880*/  @!P3 STG.E.U8 desc[UR16][R28.64+0x18], R25 ;  /* 0x000018191c00b986 */ /* 0x000fe2000c101110 */
[C---:B------:R-:W-:Y:S02]  /*d890*/  ISETP.LT.OR P3, PT, R41.reuse, 0x21, !P1 ;  /* 0x000000212900780c */ /* 0x040fe40004f61670 */
[----:B-1----:R-:W-:Y:S01]  /*d8a0*/  F2FP.SATFINITE.E5M2.F32.PACK_AB_MERGE_C R23, RZ, R18, RZ ;  /* 0x00000012ff17723e */ /* 0x002fe200048060ff */
[----:B------:R-:W-:Y:S01]  /*d8b0*/  @!P5 STG.E.U8 desc[UR16][R30.64+0x18], R27 ;  /* 0x0000181b1e00d986 */ /* 0x000fe2000c101110 */
[----:B------:R-:W-:-:S02]  /*d8c0*/  ISETP.LT.OR P5, PT, R41, 0x21, !P0 ;  /* 0x000000212900780c */ /* 0x000fc400047a1670 */
[----:B---3--:R-:W-:Y:S01]  /*d8d0*/  F2FP.SATFINITE.E5M2.F32.PACK_AB_MERGE_C R21, RZ, R16, RZ ;  /* 0x00000010ff15723e */ /* 0x008fe200048060ff */
[----:B------:R0:W-:Y:S01]  /*d8e0*/  @!P6 STG.E.U8 desc[UR16][R30.64+0x19], R19 ;  /* 0x000019131e00e986 */ /* 0x0001e2000c101110 */
[----:B------:R-:W-:-:S03]  /*d8f0*/  ISETP.LT.OR P6, PT, R41, 0x22, !P0 ;  /* 0x000000222900780c */ /* 0x000fc600047c1670 */
[----:B------:R1:W-:Y:S01]  /*d900*/  @!P2 STG.E.U8 desc[UR16][R28.64+0x21], R17 ;  /* 0x000021111c00a986 */ /* 0x0003e2000c101110 */
[----:B------:R-:W-:-:S03]  /*d910*/  ISETP.LT.OR P2, PT, R41, 0x2a, !P1 ;  /* 0x0000002a2900780c */ /* 0x000fc60004f41670 */
[----:B------:R-:W-:Y:S01]  /*d920*/  @!P3 STG.E.U8 desc[UR16][R28.64+0x20], R23 ;  /* 0x000020171c00b986 */ /* 0x000fe2000c101110 */
[----:B------:R-:W-:-:S03]  /*d930*/  ISETP.LT.OR P3, PT, R41, 0x29, !P1 ;  /* 0x000000292900780c */ /* 0x000fc60004f61670 */
[----:B------:R-:W-:Y:S01]  /*d940*/  @!P5 STG.E.U8 desc[UR16][R30.64+0x20], R21 ;  /* 0x000020151e00d986 */ /* 0x000fe2000c101110 */
[C---:B------:R-:W-:Y:S02]  /*d950*/  ISETP.LT.OR P5, PT, R41.reuse, 0x29, !P0 ;  /* 0x000000292900780c */ /* 0x040fe400047a1670 */
[----:B0-----:R-:W-:Y:S01]  /*d960*/  F2FP.SATFINITE.E5M2.F32.PACK_AB_MERGE_C R19, RZ, R14, RZ ;  /* 0x0000000eff13723e */ /* 0x001fe200048060ff */
[----:B------:R0:W-:Y:S01]  /*d970*/  @!P6 STG.E.U8 desc[UR16][R30.64+0x21], R15 ;  /* 0x0000210f1e00e986 */ /* 0x0001e2000c101110 */
[C---:B------:R-:W-:Y:S02]  /*d980*/  ISETP.LT.OR P6, PT, R41.reuse, 0x2a, !P0 ;  /* 0x0000002a2900780c */ /* 0x040fe400047c1670 */
[----:B-1----:R-:W-:Y:S01]  /*d990*/  F2FP.SATFINITE.E5M2.F32.PACK_AB_MERGE_C R17, RZ, R12, RZ ;  /* 0x0000000cff11723e */ /* 0x002fe200048060ff */
        /* <DEDUP_REMOVED lines=15> */
[----:B0-----:R-:W-:Y:S02]  /*da90*/  F2FP.SATFINITE.E5M2.F32.PACK_AB_MERGE_C R11, RZ, R6, RZ ;  /* 0x00000006ff0b723e */ /* 0x001fe400048060ff */
[C---:B------:R-:W-:Y:S01]  /*daa0*/  ISETP.LT.OR P5, PT, R41.reuse, 0x39, !P0 ;  /* 0x000000392900780c */ /* 0x040fe200047a1670 */
[----:B------:R0:W-:Y:S01]  /*dab0*/  @!P6 STG.E.U8 desc[UR16][R30.64+0x31], R7 ;  /* 0x000031071e00e986 */ /* 0x0001e2000c101110 */
[----:B-1----:R-:W-:Y:S02]  /*dac0*/  F2FP.SATFINITE.E5M2.F32.PACK_AB_MERGE_C R9, RZ, R4, RZ ;  /* 0x00000004ff09723e */ /* 0x002fe400048060ff */
[----:B------:R-:W-:Y:S01]  /*dad0*/  ISETP.LT.OR P6, PT, R41, 0x3a, !P0 ;  /* 0x0000003a2900780c */ /* 0x000fe200047c1670 */
[----:B------:R1:W-:Y:S04]  /*dae0*/  @!P2 STG.E.U8 desc[UR16][R28.64+0x39], R5 ;  /* 0x000039051c00a986 */ /* 0x0003e8000c101110 */
[----:B------:R3:W-:Y:S01]  /*daf0*/  @!P3 STG.E.U8 desc[UR16][R28.64+0x38], R11 ;  /* 0x0000380b1c00b986 */ /* 0x0007e2000c101110 */
[----:B------:R-:W-:Y:S01]  /*db00*/  FMUL R4, R227, UR20 ;  /* 0x00000014e3047c20 */ /* 0x000fe20008400000 */
[----:B------:R-:W-:-:S02]  /*db10*/  ISETP.LT.OR P3, PT, R41, 0x41, !P1 ;  /* 0x000000412900780c */ /* 0x000fc40004f61670 */
[----:B0-----:R-:W-:Y:S02]  /*db20*/  F2FP.SATFINITE.E5M2.F32.PACK_AB_MERGE_C R7, RZ, R3, RZ ;  /* 0x00000003ff07723e */ /* 0x001fe400048060ff */
[----:B-1----:R-:W-:Y:S01]  /*db30*/  F2FP.SATFINITE.E5M2.F32.PACK_AB_MERGE_C R5, RZ, R0, RZ ;  /* 0x00000000ff05723e */ /* 0x002fe200048060ff */
[----:B------:R-:W-:Y:S01]  /*db40*/  FMUL R0, R223, UR20 ;  /* 0x00000014df007c20 */ /* 0x000fe20008400000 */
[----:B------:R-:W-:Y:S01]  /*db50*/  ISETP.LT.OR P2, PT, R41, 0x42, !P1 ;  /* 0x000000422900780c */ /* 0x000fe20004f41670 */
[----:B------:R-:W2:Y:S01]  /*db60*/  LDL.LU R223, [R1+0x20] ;  /* 0x0000200001df7983 */ /* 0x000ea20000300800 */
[----:B---3--:R-:W-:Y:S02]  /*db70*/  F2FP.SATFINITE.E5M2.F32.PACK_AB_MERGE_C R11, RZ, R2, RZ ;  /* 0x00000002ff0b723e */ /* 0x008fe400048060ff */
[----:B------:R-:W-:Y:S01]  /*db80*/  F2FP.SATFINITE.E5M2.F32.PACK_AB_MERGE_C R13, RZ, R0, RZ ;  /* 0x00000000ff0d723e */ /* 0x000fe200048060ff */
[----:B----4-:R-:W-:Y:S01]  /*db90*/  FMUL R0, R225, UR20 ;  /* 0x00000014e1007c20 */ /* 0x010fe20008400000 */
[----:B------:R-:W-:Y:S01]  /*dba0*/  FMUL R2, R224, UR20 ;  /* 0x00000014e0027c20 */ /* 0x000fe20008400000 */
[----:B------:R-:W3:Y:S04]  /*dbb0*/  LDL.LU R225, [R1+0x24] ;  /* 0x0000240001e17983 */ /* 0x000ee80000300800 */
[----:B------:R-:W4:Y:S01]  /*dbc0*/  LDL.LU R224, [R1+0x28] ;  /* 0x0000280001e07983 */ /* 0x000f220000300800 */
[----:B------:R-:W-:-:S03]  /*dbd0*/  FMUL R3, R226, UR20 ;  /* 0x00000014e2037c20 */ /* 0x000fc60008400000 */
[----:B------:R-:W4:Y:S04]  /*dbe0*/  LDL.LU R226, [R1+0x2c] ;  /* 0x00002c0001e27983 */ /* 0x000f280000300800 */
[----:B------:R-:W4:Y:S04]  /*dbf0*/  LDL.LU R227, [R1+0x30] ;  /* 0x0000300001e37983 */ /* 0x000f280000300800 */
[----:B------:R-:W-:Y:S01]  /*dc00*/  @!P5 STG.E.U8 desc[UR16][R30.64+0x38], R9 ;  /* 0x000038091e00d986 */ /* 0x000fe2000c101110 */
[----:B------:R-:W-:-:S03]  /*dc10*/  ISETP.LT.OR P5, PT, R41, 0x41, !P0 ;  /* 0x000000412900780c */ /* 0x000fc600047a1670 */
[----:B------:R0:W-:Y:S01]  /*dc20*/  @!P6 STG.E.U8 desc[UR16][R30.64+0x39], R7 ;  /* 0x000039071e00e986 */ /* 0x0001e2000c101110 */
[----:B------:R-:W-:-:S03]  /*dc30*/  ISETP.LT.OR P6, PT, R41, 0x42, !P0 ;  /* 0x000000422900780c */ /* 0x000fc600047c1670 */
[----:B------:R-:W-:Y:S01]  /*dc40*/  @!P3 STG.E.U8 desc[UR16][R28.64+0x40], R11 ;  /* 0x0000400b1c00b986 */ /* 0x000fe2000c101110 */
[----:B------:R-:W-:-:S03]  /*dc50*/  ISETP.LT.OR P3, PT, R41, 0x49, !P1 ;  /* 0x000000492900780c */ /* 0x000fc60004f61670 */
[----:B------:R1:W-:Y:S01]  /*dc60*/  @!P2 STG.E.U8 desc[UR16][R28.64+0x41], R5 ;  /* 0x000041051c00a986 */ /* 0x0003e2000c101110 */
[----:B0-----:R-:W-:-:S03]  /*dc70*/  F2FP.SATFINITE.E5M2.F32.PACK_AB_MERGE_C R7, RZ, R0, RZ ;  /* 0x00000000ff07723e */ /* 0x001fc600048060ff */
[----:B------:R-:W-:Y:S01]  /*dc80*/  @!P5 STG.E.U8 desc[UR16][R30.64+0x40], R13 ;  /* 0x0000400d1e00d986 */ /* 0x000fe2000c101110 */
[C---:B------:R-:W-:Y:S02]  /*dc90*/  ISETP.LT.OR P2, PT, R41.reuse, 0x4a, !P1 ;  /* 0x0000004a2900780c */ /* 0x040fe40004f41670 */
[----:B-1----:R-:W-:Y:S01]  /*dca0*/  F2FP.SATFINITE.E5M2.F32.PACK_AB_MERGE_C R5, RZ, R2, RZ ;  /* 0x00000002ff05723e */ /* 0x002fe200048060ff */
[----:B------:R0:W-:Y:S01]  /*dcb0*/  @!P6 STG.E.U8 desc[UR16][R30.64+0x41], R7 ;  /* 0x000041071e00e986 */ /* 0x0001e2000c101110 */
[C---:B------:R-:W-:Y:S02]  /*dcc0*/  ISETP.LT.OR P5, PT, R41.reuse, 0x49, !P0 ;  /* 0x000000492900780c */ /* 0x040fe400047a1670 */
[C---:B------:R-:W-:Y:S01]  /*dcd0*/  ISETP.LT.OR P6, PT, R41.reuse, 0x4a, !P0 ;  /* 0x0000004a2900780c */ /* 0x040fe200047c1670 */
[----:B------:R1:W-:Y:S01]  /*dce0*/  @!P3 STG.E.U8 desc[UR16][R28.64+0x48], R5 ;  /* 0x000048051c00b986 */ /* 0x0003e2000c101110 */
[----:B------:R-:W-:Y:S02]  /*dcf0*/  ISETP.LT.OR P3, PT, R41, 0x51, !P1 ;  /* 0x000000512900780c */ /* 0x000fe40004f61670 */
[----:B------:R-:W-:-:S02]  /*dd00*/  F2FP.SATFINITE.E5M2.F32.PACK_AB_MERGE_C R9, RZ, R3, RZ ;  /* 0x00000003ff09723e */ /* 0x000fc400048060ff */
[----:B------:R-:W-:-:S03]  /*dd10*/  F2FP.SATFINITE.E5M2.F32.PACK_AB_MERGE_C R11, RZ, R4, RZ ;  /* 0x00000004ff0b723e */ /* 0x000fc600048060ff */
[----:B------:R1:W-:Y:S04]  /*dd20*/  @!P2 STG.E.U8 desc[UR16][R28.64+0x49], R9 ;  /* 0x000049091c00a986 */ /* 0x0003e8000c101110 */
[----:B------:R-:W-:Y:S01]  /*dd30*/  @!P5 STG.E.U8 desc[UR16][R30.64+0x48], R11 ;  /* 0x0000480b1e00d986 */ /* 0x000fe2000c101110 */
[----:B------:R-:W-:-:S03]  /*dd40*/  FMUL R0, R221, UR20 ;  /* 0x00000014dd007c20 */ /* 0x000fc60008400000 */
[----:B------:R-:W4:Y:S02]  /*dd50*/  LDL.LU R221, [R1+0x34] ;  /* 0x0000340001dd7983 */ /* 0x000f240000300800 */
[----:B0-----:R-:W-:-:S05]  /*dd60*/  F2FP.SATFINITE.E5M2.F32.PACK_AB_MERGE_C R7, RZ, R0, RZ ;  /* 0x00000000ff07723e */ /* 0x001fca00048060ff */
[----:B------:R-:W-:Y:S01]  /*dd70*/  @!P6 STG.E.U8 desc[UR16][R30.64+0x49], R7 ;  /* 0x000049071e00e986 */ /* 0x000fe2000c101110 */
[----:B--2---:R-:W-:-:S03]  /*dd80*/  FMUL R2, R220, UR20 ;  /* 0x00000014dc027c20 */ /* 0x004fc60008400000 */
[----:B------:R-:W2:Y:S02]  /*dd90*/  LDL.LU R220, [R1+0x38] ;  /* 0x0000380001dc7983 */ /* 0x000ea40000300800 */
[----:B-1----:R-:W-:-:S05]  /*dda0*/  F2FP.SATFINITE.E5M2.F32.PACK_AB_MERGE_C R5, RZ, R2, RZ ;  /* 0x00000002ff05723e */ /* 0x002fca00048060ff */
[----:B------:R0:W-:Y:S01]  /*ddb0*/  @!P3 STG.E.U8 desc[UR16][R28.64+0x50], R5 ;  /* 0x000050051c00b986 */ /* 0x0001e2000c101110 */
[----:B------:R-:W-:-:S03]  /*ddc0*/  FMUL R3, R222, UR20 ;  /* 0x00000014de037c20 */ /* 0x000fc60008400000 */
[----:B------:R-:W2:Y:S02]  /*ddd0*/  LDL.LU R222, [R1+0x3c] ;  /* 0x00003c0001de7983 */ /* 0x000ea40000300800 */
[----:B------:R-:W-:Y:S01]  /*dde0*/  F2FP.SATFINITE.E5M2.F32.PACK_AB_MERGE_C R9, RZ, R3, RZ ;  /* 0x00000003ff09723e */ /* 0x000fe200048060ff */
[----:B------:R-:W-:Y:S02]  /*ddf0*/  FMUL R0, R223, UR20 ;  /* 0x00000014df007c20 */ /* 0x000fe40008400000 */
[----:B------:R-:W2:Y:S03]  /*de00*/  LDL.LU R223, [R1+0x40] ;  /* 0x0000400001df7983 */ /* 0x000ea60000300800 */
[----:B------:R-:W-:Y:S01]  /*de10*/  F2FP.SATFINITE.E5M2.F32.PACK_AB_MERGE_C R13, RZ, R0, RZ ;  /* 0x00000000ff0d723e */ /* 0x000fe200048060ff */
[----:B---3--:R-:W-:Y:S02]  /*de20*/  FMUL R2, R225, UR20 ;  /* 0x00000014e1027c20 */ /* 0x008fe40008400000 */
[----:B------:R-:W3:Y:S01]  /*de30*/  LDL.LU R225, [R1+0x44] ;  /* 0x0000440001e17983 */ /* 0x000ee20000300800 */
[----:B----4-:R-:W-:-:S03]  /*de40*/  FMUL R0, R224, UR20 ;  /* 0x00000014e0007c20 */ /* 0x010fc60008400000 */
[----:B------:R-:W4:Y:S01]  /*de50*/  LDL.LU R224, [R1+0x48] ;  /* 0x0000480001e07983 */ /* 0x000f220000300800 */
[----:B------:R-:W-:Y:S01]  /*de60*/  FMUL R3, R226, UR20 ;  /* 0x00000014e2037c20 */ /* 0x000fe20008400000 */
[----:B0-----:R-:W-:Y:S02]  /*de70*/  F2FP.SATFINITE.E5M2.F32.PACK_AB_MERGE_C R5, RZ, R0, RZ ;  /* 0x00000000ff05723e */ /* 0x001fe400048060ff */
[----:B------:R-:W4:Y:S01]  /*de80*/  LDL.LU R226, [R1+0x4c] ;  /* 0x00004c0001e27983 */ /* 0x000f220000300800 */
[----:B------:R-:W-:-:S03]  /*de90*/  FMUL R0, R227, UR20 ;  /* 0x00000014e3007c20 */ /* 0x000fc60008400000 */
[----:B------:R-:W4:Y:S01]  /*dea0*/  LDL.LU R227, [R1+0x50] ;  /* 0x0000500001e37983 */ /* 0x000f220000300800 */
[C---:B------:R-:W-:Y:S02]  /*deb0*/  ISETP.LT.OR P2, PT, R41.reuse, 0x52, !P1 ;  /* 0x000000522900780c */ /* 0x040fe40004f41670 */
[C---:B------:R-:W-:Y:S01]  /*dec0*/  ISETP.LT.OR P6, PT, R41.reuse, 0x52, !P0 ;  /* 0x000000522900780c */ /* 0x040fe200047c1670 */
[----:B------:R-:W4:Y:S01]  /*ded0*/  LDL.LU R219, [R1+0x54] ;  /* 0x0000540001db7983 */ /* 0x000f220000300800 */
[C---:B------:R-:W-:Y:S02]  /*dee0*/  ISETP.LT.OR P5, PT, R41.reuse, 0x51, !P0 ;  /* 0x000000512900780c */ /* 0x040fe400047a1670 */
[----:B------:R-:W-:Y:S02]  /*def0*/  ISETP.LT.OR P3, PT, R41, 0x59, !P1 ;  /* 0x000000592900780c */ /* 0x000fe40004f61670 */
[----:B------:R-:W-:Y:S02]  /*df00*/  F2FP.SATFINITE.E5M2.F32.PACK_AB_MERGE_C R7, RZ, R2, RZ ;  /* 0x00000002ff07723e */ /* 0x000fe400048060ff */
[----:B------:R-:W-:-:S03]  /*df10*/  F2FP.SATFINITE.E5M2.F32.PACK_AB_MERGE_C R11, RZ, R0, RZ ;  /* 0x00000000ff0b723e */ /* 0x000fc600048060ff */
[----:B------:R0:W-:Y:S01]  /*df20*/  @!P2 STG.E.U8 desc[UR16][R28.64+0x51], R9 ;  /* 0x000051091c00a986 */ /* 0x0001e2000c101110 */
[----:B------:R-:W-:-:S03]  /*df30*/  ISETP.LT.OR P2, PT, R41, 0x5a, !P1 ;  /* 0x0000005a2900780c */ /* 0x000fc60004f41670 */
[----:B------:R-:W-:Y:S01]  /*df40*/  @!P6 STG.E.U8 desc[UR16][R30.64+0x51], R7 ;  /* 0x000051071e00e986 */ /* 0x000fe2000c101110 */
[----:B------:R-:W-:-:S03]  /*df50*/  ISETP.LT.OR P6, PT, R41, 0x5a, !P0 ;  /* 0x0000005a2900780c */ /* 0x000fc600047c1670 */
[----:B------:R-:W-:Y:S01]  /*df60*/  @!P5 STG.E.U8 desc[UR16][R30.64+0x50], R13 ;  /* 0x0000500d1e00d986 */ /* 0x000fe2000c101110 */
[----:B0-----:R-:W-:-:S03]  /*df70*/  F2FP.SATFINITE.E5M2.F32.PACK_AB_MERGE_C R9, RZ, R3, RZ ;  /* 0x00000003ff09723e */ /* 0x001fc600048060ff */
[----:B------:R0:W-:Y:S04]  /*df80*/  @!P3 STG.E.U8 desc[UR16][R28.64+0x58], R5 ;  /* 0x000058051c00b986 */ /* 0x0001e8000c101110 */
[----:B------:R1:W-:Y:S01]  /*df90*/  @!P2 STG.E.U8 desc[UR16][R28.64+0x59], R9 ;  /* 0x000059091c00a986 */ /* 0x0003e2000c101110 */
[----:B------:R-:W-:-:S03]  /*dfa0*/  FMUL R0, R221, UR20 ;  /* 0x00000014dd007c20 */ /* 0x000fc60008400000 */
[----:B------:R-:W4:Y:S02]  /*dfb0*/  LDL.LU R221, [R1+0x58] ;  /* 0x0000580001dd7983 */ /* 0x000f240000300800 */
[----:B0-----:R-:W-:-:S05]  /*dfc0*/  F2FP.SATFINITE.E5M2.F32.PACK_AB_MERGE_C R5, RZ, R0, RZ ;  /* 0x00000000ff05723e */ /* 0x001fca00048060ff */
[----:B------:R0:W-:Y:S01]  /*dfd0*/  @!P6 STG.E.U8 desc[UR16][R30.64+0x59], R5 ;  /* 0x000059051e00e986 */ /* 0x0001e2000c101110 */
[----:B--2---:R-:W-:-:S03]  /*dfe0*/  FMUL R2, R220, UR20 ;  /* 0x00000014dc027c20 */ /* 0x004fc60008400000 */
[----:B------:R-:W2:Y:S02]  /*dff0*/  LDL.LU R220, [R1+0x5c] ;  /* 0x00005c0001dc7983 */ /* 0x000ea40000300800 */
[----:B------:R-:W-:Y:S01]  /*e000*/  F2FP.SATFINITE.E5M2.F32.PACK_AB_MERGE_C R7, RZ, R2, RZ ;  /* 0x00000002ff07723e */ /* 0x000fe200048060ff */
[----:B------:R-:W-:Y:S02]  /*e010*/  FMUL R3, R222, UR20 ;  /* 0x00000014de037c20 */ /* 0x000fe40008400000 */
[----:B------:R-:W2:Y:S03]  /*e020*/  LDL.LU R222, [R1+0x60] ;  /* 0x0000600001de7983 */ /* 0x000ea60000300800 */
[----:B-1----:R-:W-:Y:S01]  /*e030*/  F2FP.SATFINITE.E5M2.F32.PACK_AB_MERGE_C R9, RZ, R3, RZ ;  /* 0x00000003ff09723e */ /* 0x002fe200048060ff */
[----:B------:R-:W-:Y:S02]  /*e040*/  FMUL R4, R223, UR20 ;  /* 0x00000014df047c20 */ /* 0x000fe40008400000 */
[----:B------:R-:W2:Y:S01]  /*e050*/  LDL.LU R223, [R1+0x64] ;  /* 0x0000640001df7983 */ /* 0x000ea20000300800 */
[----:B---3--:R-:W-:-:S03]  /*e060*/  FMUL R0, R225, UR20 ;  /* 0x00000014e1007c20 */ /* 0x008fc60008400000 */
[----:B------:R-:W3:Y:S01]  /*e070*/  LDL.LU R225, [R1+0x68] ;  /* 0x0000680001e17983 */ /* 0x000ee20000300800 */
[----:B----4-:R-:W-:Y:S01]  /*e080*/  FMUL R2, R224, UR20 ;  /* 0x00000014e0027c20 */ /* 0x010fe20008400000 */
[----:B0-----:R-:W-:Y:S02]  /*e090*/  F2FP.SATFINITE.E5M2.F32.PACK_AB_MERGE_C R5, RZ, R0, RZ ;  /* 0x00000000ff05723e */ /* 0x001fe400048060ff */
[----:B------:R-:W4:Y:S01]  /*e0a0*/  LDL.LU R224, [R1+0x6c] ;  /* 0x00006c0001e07983 */ /* 0x000f220000300800 */
[----:B------:R-:W-:-:S03]  /*e0b0*/  FMUL R3, R226, UR20 ;  /* 0x00000014e2037c20 */ /* 0x000fc60008400000 */
[----:B------:R-:W4:Y:S01]  /*e0c0*/  LDL.LU R226, [R1+0x70] ;  /* 0x0000700001e27983 */ /* 0x000f220000300800 */
[----:B------:R-:W-:-:S03]  /*e0d0*/  FMUL R0, R227, UR20 ;  /* 0x00000014e3007c20 */ /* 0x000fc60008400000 */
[----:B------:R-:W4:Y:S01]  /*e0e0*/  LDL.LU R227, [R1+0x74] ;  /* 0x0000740001e37983 */ /* 0x000f220000300800 */
[C---:B------:R-:W-:Y:S02]  /*e0f0*/  ISETP.LT.OR P5, PT, R41.reuse, 0x59, !P0 ;  /* 0x000000592900780c */ /* 0x040fe400047a1670 */
[C---:B------:R-:W-:Y:S02]  /*e100*/  ISETP.LT.OR P2, PT, R41.reuse, 0x62, !P1 ;  /* 0x000000622900780c */ /* 0x040fe40004f41670 */
[C---:B------:R-:W-:Y:S02]  /*e110*/  ISETP.LT.OR P3, PT, R41.reuse, 0x61, !P1 ;  /* 0x000000612900780c */ /* 0x040fe40004f61670 */
[----:B------:R-:W-:-:S07]  /*e120*/  ISETP.LT.OR P6, PT, R41, 0x62, !P0 ;  /* 0x000000622900780c */ /* 0x000fce00047c1670 */
[----:B------:R-:W-:Y:S01]  /*e130*/  @!P5 STG.E.U8 desc[UR16][R30.64+0x58], R11 ;  /* 0x0000580b1e00d986 */ /* 0x000fe2000c101110 */
[----:B------:R-:W-:-:S03]  /*e140*/  ISETP.LT.OR P5, PT, R41, 0x61, !P0 ;  /* 0x000000612900780c */ /* 0x000fc600047a1670 */
[----:B------:R0:W-:Y:S01]  /*e150*/  @!P2 STG.E.U8 desc[UR16][R28.64+0x61], R9 ;  /* 0x000061091c00a986 */ /* 0x0001e2000c101110 */
[----:B------:R-:W-:-:S03]  /*e160*/  ISETP.LT.OR P2, PT, R41, 0x6a, !P1 ;  /* 0x0000006a2900780c */ /* 0x000fc60004f41670 */
[----:B------:R1:W-:Y:S01]  /*e170*/  @!P3 STG.E.U8 desc[UR16][R28.64+0x60], R7 ;  /* 0x000060071c00b986 */ /* 0x0003e2000c101110 */
[----:B------:R-:W-:Y:S02]  /*e180*/  ISETP.LT.OR P3, PT, R41, 0x69, !P1 ;  /* 0x000000692900780c */ /* 0x000fe40004f61670 */
[----:B------:R-:W-:Y:S01]  /*e190*/  F2FP.SATFINITE.E5M2.F32.PACK_AB_MERGE_C R13, RZ, R4, RZ ;  /* 0x00000004ff0d723e */ /* 0x000fe200048060ff */
[----:B------:R1:W-:Y:S01]  /*e1a0*/  @!P6 STG.E.U8 desc[UR16][R30.64+0x61], R5 ;  /* 0x000061051e00e986 */ /* 0x0003e2000c101110 */
[----:B0-----:R-:W-:-:S03]  /*e1b0*/  F2FP.SATFINITE.E5M2.F32.PACK_AB_MERGE_C R9, RZ, R3, RZ ;  /* 0x00000003ff09723e */ /* 0x001fc600048060ff */
[----:B------:R-:W-:Y:S01]  /*e1c0*/  @!P5 STG.E.U8 desc[UR16][R30.64+0x60], R13 ;  /* 0x0000600d1e00d986 */ /* 0x000fe2000c101110 */
[----:B-1----:R-:W-:-:S03]  /*e1d0*/  F2FP.SATFINITE.E5M2.F32.PACK_AB_MERGE_C R7, RZ, R2, RZ ;  /* 0x00000002ff07723e */ /* 0x002fc600048060ff */
[----:B------:R-:W-:Y:S01]  /*e1e0*/  @!P2 STG.E.U8 desc[UR16][R28.64+0x69], R9 ;  /* 0x000069091c00a986 */ /* 0x000fe2000c101110 */
[C---:B------:R-:W-:Y:S02]  /*e1f0*/  ISETP.LT.OR P5, PT, R41.reuse, 0x69, !P0 ;  /* 0x000000692900780c */ /* 0x040fe400047a1670 */
[C---:B------:R-:W-:Y:S01]  /*e200*/  ISETP.LT.OR P6, PT, R41.reuse, 0x6a, !P0 ;  /* 0x0000006a2900780c */ /* 0x040fe200047c1670 */
[----:B------:R0:W-:Y:S01]  /*e210*/  @!P3 STG.E.U8 desc[UR16][R28.64+0x68], R7 ;  /* 0x000068071c00b986 */ /* 0x0001e2000c101110 */
[----:B------:R-:W-:Y:S01]  /*e220*/  ISETP.LT.OR P2, PT, R41, 0x72, !P1 ;  /* 0x000000722900780c */ /* 0x000fe20004f41670 */
[----:B------:R-:W-:Y:S01]  /*e230*/  FMUL R2, R219, UR20 ;  /* 0x00000014db027c20 */ /* 0x000fe20008400000 */
[----:B------:R-:W-:Y:S02]  /*e240*/  ISETP.LT.OR P3, PT, R41, 0x71, !P1 ;  /* 0x000000712900780c */ /* 0x000fe40004f61670 */
[----:B------:R-:W-:Y:S02]  /*e250*/  F2FP.SATFINITE.E5M2.F32.PACK_AB_MERGE_C R11, RZ, R0, RZ ;  /* 0x00000000ff0b723e */ /* 0x000fe400048060ff */
[----:B------:R-:W-:-:S03]  /*e260*/  F2FP.SATFINITE.E5M2.F32.PACK_AB_MERGE_C R5, RZ, R2, RZ ;  /* 0x00000002ff05723e */ /* 0x000fc600048060ff */
[----:B------:R-:W-:Y:S01]  /*e270*/  @!P5 STG.E.U8 desc[UR16][R30.64+0x68], R11 ;  /* 0x0000680b1e00d986 */ /* 0x000fe2000c101110 */
[----:B------:R-:W-:-:S03]  /*e280*/  ISETP.LT.OR P5, PT, R41, 0x71, !P0 ;  /* 0x000000712900780c */ /* 0x000fc600047a1670 */
[----:B------:R-:W-:Y:S01]  /*e290*/  @!P6 STG.E.U8 desc[UR16][R30.64+0x69], R5 ;  /* 0x000069051e00e986 */ /* 0x000fe2000c101110 */
[----:B------:R-:W-:Y:S01]  /*e2a0*/  ISETP.LT.OR P6, PT, R41, 0x72, !P0 ;  /* 0x000000722900780c */ /* 0x000fe200047c1670 */
[----:B------:R-:W-:-:S05]  /*e2b0*/  FMUL R0, R221, UR20 ;  /* 0x00000014dd007c20 */ /* 0x000fca0008400000 */
[----:B0-----:R-:W-:-:S05]  /*e2c0*/  F2FP.SATFINITE.E5M2.F32.PACK_AB_MERGE_C R7, RZ, R0, RZ ;  /* 0x00000000ff07723e */ /* 0x001fca00048060ff */
[----:B------:R0:W-:Y:S01]  /*e2d0*/  @!P3 STG.E.U8 desc[UR16][R28.64+0x70], R7 ;  /* 0x000070071c00b986 */ /* 0x0001e2000c101110 */
[C---:B------:R-:W-:Y:S02]  /*e2e0*/  ISETP.LT.OR P3, PT, R41.reuse, 0x79, !P0 ;  /* 0x000000792900780c */ /* 0x040fe40004761670 */
[----:B------:R-:W-:Y:S01]  /*e2f0*/  ISETP.LT.OR P0, PT, R41, 0x7a, !P0 ;  /* 0x0000007a2900780c */ /* 0x000fe20004701670 */
[----:B--2---:R-:W-:-:S05]  /*e300*/  FMUL R3, R220, UR20 ;  /* 0x00000014dc037c20 */ /* 0x004fca0008400000 */
[----:B------:R-:W-:-:S05]  /*e310*/  F2FP.SATFINITE.E5M2.F32.PACK_AB_MERGE_C R9, RZ, R3, RZ ;  /* 0x00000003ff09723e */ /* 0x000fca00048060ff */
[----:B------:R1:W-:Y:S01]  /*e320*/  @!P2 STG.E.U8 desc[UR16][R28.64+0x71], R9 ;  /* 0x000071091c00a986 */ /* 0x0003e2000c101110 */
[C---:B------:R-:W-:Y:S02]  /*e330*/  ISETP.LT.OR P2, PT, R41.reuse, 0x79, !P1 ;  /* 0x000000792900780c */ /* 0x040fe40004f41670 */
[----:B------:R-:W-:Y:S01]  /*e340*/  ISETP.LT.OR P1, PT, R41, 0x7a, !P1 ;  /* 0x0000007a2900780c */ /* 0x000fe20004f21670 */
[----:B------:R-:W-:-:S05]  /*e350*/  FMUL R0, R222, UR20 ;  /* 0x00000014de007c20 */ /* 0x000fca0008400000 */
[----:B------:R-:W-:-:S05]  /*e360*/  F2FP.SATFINITE.E5M2.F32.PACK_AB_MERGE_C R13, RZ, R0, RZ ;  /* 0x00000000ff0d723e */ /* 0x000fca00048060ff */
[----:B------:R2:W-:Y:S01]  /*e370*/  @!P5 STG.E.U8 desc[UR16][R30.64+0x70], R13 ;  /* 0x0000700d1e00d986 */ /* 0x0005e2000c101110 */
[----:B------:R-:W-:Y:S01]  /*e380*/  FMUL R0, R223, UR20 ;  /* 0x00000014df007c20 */ /* 0x000fe20008400000 */
[----:B---3--:R-:W-:Y:S01]  /*e390*/  FMUL R2, R225, UR20 ;  /* 0x00000014e1027c20 */ /* 0x008fe20008400000 */
[----:B----4-:R-:W-:-:S03]  /*e3a0*/  FMUL R3, R224, UR20 ;  /* 0x00000014e0037c20 */ /* 0x010fc60008400000 */
[----:B0-----:R-:W-:Y:S01]  /*e3b0*/  F2FP.SATFINITE.E5M2.F32.PACK_AB_MERGE_C R7, RZ, R0, RZ ;  /* 0x00000000ff07723e */ /* 0x001fe200048060ff */
[----:B------:R-:W-:Y:S01]  /*e3c0*/  FMUL R4, R226, UR20 ;  /* 0x00000014e2047c20 */ /* 0x000fe20008400000 */
[----:B------:R-:W-:Y:S01]  /*e3d0*/  FMUL R5, R227, UR20 ;  /* 0x00000014e3057c20 */ /* 0x000fe20008400000 */
[----:B-1----:R-:W-:Y:S02]  /*e3e0*/  F2FP.SATFINITE.E5M2.F32.PACK_AB_MERGE_C R9, RZ, R2, RZ ;  /* 0x00000002ff09723e */ /* 0x002fe400048060ff */
[----:B------:R-:W-:Y:S02]  /*e3f0*/  F2FP.SATFINITE.E5M2.F32.PACK_AB_MERGE_C R3, RZ, R3, RZ ;  /* 0x00000003ff03723e */ /* 0x000fe400048060ff */
[----:B------:R-:W-:Y:S02]  /*e400*/  F2FP.SATFINITE.E5M2.F32.PACK_AB_MERGE_C R11, RZ, R4, RZ ;  /* 0x00000004ff0b723e */ /* 0x000fe400048060ff */
[----:B------:R-:W-:Y:S01]  /*e410*/  F2FP.SATFINITE.E5M2.F32.PACK_AB_MERGE_C R5, RZ, R5, RZ ;  /* 0x00000005ff05723e */ /* 0x000fe200048060ff */
[----:B------:R2:W-:Y:S04]  /*e420*/  @!P6 STG.E.U8 desc[UR16][R30.64+0x71], R7 ;  /* 0x000071071e00e986 */ /* 0x0005e8000c101110 */
[----:B------:R2:W-:Y:S04]  /*e430*/  @!P2 STG.E.U8 desc[UR16][R28.64+0x78], R9 ;  /* 0x000078091c00a986 */ /* 0x0005e8000c101110 */
[----:B------:R2:W-:Y:S04]  /*e440*/  @!P1 STG.E.U8 desc[UR16][R28.64+0x79], R3 ;  /* 0x000079031c009986 */ /* 0x0005e8000c101110 */
[----:B------:R2:W-:Y:S04]  /*e450*/  @!P3 STG.E.U8 desc[UR16][R30.64+0x78], R11 ;  /* 0x0000780b1e00b986 */ /* 0x0005e8000c101110 */
[----:B------:R2:W-:Y:S02]  /*e460*/  @!P0 STG.E.U8 desc[UR16][R30.64+0x79], R5 ;  /* 0x000079051e008986 */ /* 0x0005e4000c101110 */
.L_x_290:
[----:B------:R-:W-:Y:S05]  /*e470*/  BSYNC B0 ;  /* 0x0000000000007941 */ /* 0x000fea0003800000 */
.L_x_32:
[----:B0-2---:R-:W2:Y:S04]  /*e480*/  LDL.LU R3, [R1+0x78] ;  /* 0x0000780001037983 */ /* 0x005ea80000300800 */
[----:B-----5:R-:W2:Y:S01]  /*e490*/  LDL.LU R2, [R1+0x7c] ;  /* 0x00007c0001027983 */ /* 0x020ea20000300800 */
[----:B------:R-:W-:Y:S01]  /*e4a0*/  ULDC UR6, c[0x0][0xc] ;  /* 0x0000030000067ab9 */ /* 0x000fe20000000800 */
[----:B------:R-:W-:Y:S01]  /*e4b0*/  ULDC UR7, c[0x0][0x10] ;  /* 0x0000040000077ab9 */ /* 0x000fe20000000800 */
[----:B------:R-:W2:Y:S01]  /*e4c0*/  LDC R5, c[0x0][0x14] ;  /* 0x00000500ff057b82 */ /* 0x000ea20000000800 */
[----:B------:R-:W-:Y:S01]  /*e4d0*/  UIMAD.WIDE.U32 UR6, UR6, UR7, URZ ;  /* 0x00000007060672a5 */ /* 0x000fe2000f8e003f */
[----:B------:R-:W-:Y:S01]  /*e4e0*/  PRMT R0, RZ, 0x7610, R0 ;  /* 0x00007610ff007816 */ /* 0x000fe20000000000 */
[----:B------:R-:W-:-:S04]  /*e4f0*/  UMOV UR22, 0xffffffff ;  /* 0xffffffff00167882 */ /* 0x000fc80000000000 */
[----:B--2---:R-:W-:-:S04]  /*e500*/  IMAD.WIDE.U32 R2, R5, UR6, R2 ;  /* 0x0000000605027c25 */ /* 0x004fc8000f8e0002 */
[----:B------:R-:W-:Y:S01]  /*e510*/  IMAD R5, R5, UR7, RZ ;  /* 0x0000000705057c24 */ /* 0x000fe2000f8e02ff */
[----:B------:R-:W-:Y:S01]  /*e520*/  ULDC.64 UR6, c[0x0][0x650] ;  /* 0x0001940000067ab9 */ /* 0x000fe20000000a00 */
[----:B------:R-:W-:Y:S01]  /*e530*/  IMAD.MOV.U32 R19, RZ, RZ, R2 ;  /* 0x000000ffff137224 */ /* 0x000fe200078e0002 */
[----:B------:R-:W-:Y:S01]  /*e540*/  ISETP.GE.U32.AND P0, PT, R2, UR6, PT ;  /* 0x0000000602007c0c */ /* 0x000fe2000bf06070 */
[----:B------:R-:W-:Y:S02]  /*e550*/  IMAD.IADD R22, R3, 0x1, R5 ;  /* 0x0000000103167824 */ /* 0x000fe400078e0205 */
[----:B------:R-:W-:-:S03]  /*e560*/  IMAD.MOV.U32 R2, RZ, RZ, -0x1 ;  /* 0xffffffffff027424 */ /* 0x000fc600078e00ff */
[----:B------:R0:W-:Y:S01]  /*e570*/  STL [R1+0x78], R22 ;  /* 0x0000781601007387 */ /* 0x0001e20000100800 */
[----:B------:R-:W-:-:S03]  /*e580*/  ISETP.GE.U32.AND.EX P0, PT, R22, UR7, PT, P0 ;  /* 0x0000000716007c0c */ /* 0x000fc6000bf06100 */
[----:B------:R0:W-:Y:S04]  /*e590*/  STL [R1+0x7c], R19 ;  /* 0x00007c1301007387 */ /* 0x0001e80000100800 */
[----:B------:R0:W-:Y:S06]  /*e5a0*/  STL [R1+0x80], R2 ;  /* 0x0000800201007387 */ /* 0x0001ec0000100800 */
[----:B------:R-:W-:Y:S05]  /*e5b0*/  @P0 BRA `(.L_x_291) ;  /* 0x00000004006c0947 */ /* 0x000fea0003800000 */
[----:B------:R-:W2:Y:S01]  /*e5c0*/  S2R R14, SR_CTAID.X ;  /* 0x00000000000e7919 */ /* 0x000ea20000002500 */
[----:B------:R-:W5:Y:S01]  /*e5d0*/  LDC.64 R8, c[0x0][0x628] ;  /* 0x00018a00ff087b82 */ /* 0x000f620000000a00 */
[----:B------:R-:W-:Y:S01]  /*e5e0*/  ULDC UR6, c[0x0][0x150] ;  /* 0x0000540000067ab9 */ /* 0x000fe20000000800 */
[----:B------:R-:W-:Y:S01]  /*e5f0*/  IMAD.MOV.U32 R6, RZ, RZ, R19 ;  /* 0x000000ffff067224 */ /* 0x000fe200078e0013 */
[----:B------:R-:W0:Y:S01]  /*e600*/  S2R R16, SR_CTAID.Y ;  /* 0x0000000000107919 */ /* 0x000e220000002600 */
[----:B------:R-:W-:-:S04]  /*e610*/  IMAD.MOV.U32 R7, RZ, RZ, R22 ;  /* 0x000000ffff077224 */ /* 0x000fc800078e0016 */
[----:B------:R-:W0:Y:S08]  /*e620*/  LDC R17, c[0x0][0x144] ;  /* 0x00005100ff117b82 */ /* 0x000e300000000800 */
[----:B------:R-:W0:Y:S08]  /*e630*/  LDC R10, c[0x0][0x630] ;  /* 0x00018c00ff0a7b82 */ /* 0x000e300000000800 */
[----:B------:R-:W0:Y:S01]  /*e640*/  LDC.64 R12, c[0x0][0x620] ;  /* 0x00018800ff0c7b82 */ /* 0x000e220000000a00 */
[----:B-----5:R-:W-:-:S04]  /*e650*/  ISETP.NE.U32.AND P0, PT, R8, RZ, PT ;  /* 0x000000ff0800720c */ /* 0x020fc80003f05070 */
[----:B------:R-:W-:Y:S02]  /*e660*/  ISETP.NE.AND.EX P0, PT, R9, RZ, PT, P0 ;  /* 0x000000ff0900720c */ /* 0x000fe40003f05300 */
[----:B--2---:R-:W-:-:S05]  /*e670*/  I2FP.F32.U32 R0, R14 ;  /* 0x0000000e00007245 */ /* 0x004fca0000201000 */
[----:B------:R-:W-:-:S04]  /*e680*/  FMUL R0, R0, UR6 ;  /* 0x0000000600007c20 */ /* 0x000fc80008400000 */
[----:B------:R2:W0:Y:S02]  /*e690*/  F2I.U32.TRUNC.NTZ R15, R0 ;  /* 0x00000000000f7305 */ /* 0x000424000020f000 */
[----:B------:R-:W-:Y:S05]  /*e6a0*/  @!P0 BRA `(.L_x_292) ;  /* 0x0000000000288947 */ /* 0x000fea0003800000 */
[----:B--2---:R-:W2:Y:S02]  /*e6b0*/  LDC R0, c[0x0][0x634] ;  /* 0x00018d00ff007b82 */ /* 0x004ea40000000800 */
[----:B--2---:R-:W-:-:S05]  /*e6c0*/  IADD3 R7, P0, R19, R0, RZ ;  /* 0x0000000013077210 */ /* 0x004fca0007f1e0ff */
[----:B------:R-:W-:-:S04]  /*e6d0*/  IMAD.X R11, RZ, RZ, R22, P0 ;  /* 0x000000ffff0b7224 */ /* 0x000fc800000e0616 */
[----:B0-----:R-:W-:-:S04]  /*e6e0*/  IMAD.WIDE.U32 R2, R11, R8, RZ ;  /* 0x000000080b027225 */ /* 0x001fc800078e00ff */
[----:B------:R-:W-:-:S04]  /*e6f0*/  IMAD.WIDE.U32 R4, P0, R7, R9, R2 ;  /* 0x0000000907047225 */ /* 0x000fc80007800002 */
[----:B------:R-:W-:-:S04]  /*e700*/  IMAD.WIDE.U32 R2, R7, R8, RZ ;  /* 0x0000000807027225 */ /* 0x000fc800078e00ff */
[----:B------:R-:W-:Y:S01]  /*e710*/  IMAD.X R7, RZ, RZ, RZ, P0 ;  /* 0x000000ffff077224 */ /* 0x000fe200000e06ff */
[----:B------:R-:W-:Y:S01]  /*e720*/  IADD3 RZ, P0, R3, R4, RZ ;  /* 0x0000000403ff7210 */ /* 0x000fe20007f1e0ff */
[----:B------:R-:W-:-:S04]  /*e730*/  IMAD.MOV.U32 R6, RZ, RZ, R5 ;  /* 0x000000ffff067224 */ /* 0x000fc800078e0005 */
[----:B------:R-:W-:-:S08]  /*e740*/  IMAD.WIDE.U32.X R6, R11, R9, R6, P0 ;  /* 0x000000090b067225 */ /* 0x000fd000000e0406 */
.L_x_292:
[-CC-:B01----:R-:W-:Y:S01]  /*e750*/  SHF.R.U64 R24, R6, R10.reuse, R7.reuse ;  /* 0x0000000a06187219 */ /* 0x183fe20000001207 */
[----:B------:R-:W0:Y:S01]  /*e760*/  LDC.64 R20, c[0x0][0x640] ;  /* 0x00019000ff147b82 */ /* 0x000e220000000a00 */
[----:B--2---:R-:W-:Y:S01]  /*e770*/  SHF.R.U32.HI R0, RZ, R10, R7 ;  /* 0x0000000aff007219 */ /* 0x004fe20000011607 */
[----:B------:R-:W-:Y:S01]  /*e780*/  IMAD.MOV.U32 R2, RZ, RZ, R19 ;  /* 0x000000ffff027224 */ /* 0x000fe200078e0013 */
[----:B------:R-:W-:Y:S01]  /*e790*/  IADD3 R5, P0, RZ, -R24, RZ ;  /* 0x80000018ff057210 */ /* 0x000fe20007f1e0ff */
[----:B------:R-:W-:Y:S01]  /*e7a0*/  IMAD.MOV R15, RZ, RZ, -R15 ;  /* 0x000000ffff0f7224 */ /* 0x000fe200078e0a0f */
[----:B------:R-:W-:Y:S01]  /*e7b0*/  ULDC UR6, c[0x0][0x154] ;  /* 0x0000550000067ab9 */ /* 0x000fe20000000800 */
[----:B------:R-:W-:Y:S02]  /*e7c0*/  IMAD.MOV.U32 R7, RZ, RZ, 0x1 ;  /* 0x00000001ff077424 */ /* 0x000fe400078e00ff */
[----:B------:R-:W1:Y:S01]  /*e7d0*/  LDC R4, c[0x0][0x618] ;  /* 0x00018600ff047b82 */ /* 0x000e620000000800 */
[----:B------:R-:W-:-:S02]  /*e7e0*/  IMAD.X R3, RZ, RZ, ~R0, P0 ;  /* 0x000000ffff037224 */ /* 0x000fc400000e0e00 */
[----:B------:R-:W-:Y:S02]  /*e7f0*/  IMAD R15, R17, R15, R14 ;  /* 0x0000000f110f7224 */ /* 0x000fe400078e020e */
[-C--:B------:R-:W-:Y:S02]  /*e800*/  IMAD R0, R3, R12.reuse, RZ ;  /* 0x0000000c03007224 */ /* 0x080fe400078e02ff */
[----:B------:R-:W-:Y:S01]  /*e810*/  IMAD.MOV.U32 R3, RZ, RZ, R22 ;  /* 0x000000ffff037224 */ /* 0x000fe200078e0016 */
[----:B------:R-:W2:Y:S01]  /*e820*/  LDC R6, c[0x0][0x608] ;  /* 0x00018200ff067b82 */ /* 0x000ea20000000800 */
[----:B------:R-:W-:-:S04]  /*e830*/  IMAD.WIDE.U32 R2, R5, R12, R2 ;  /* 0x0000000c05027225 */ /* 0x000fc800078e0002 */
[----:B------:R-:W-:-:S03]  /*e840*/  IMAD R5, R5, R13, R0 ;  /* 0x0000000d05057224 */ /* 0x000fc600078e0200 */
[----:B------:R-:W5:Y:S01]  /*e850*/  LDC R18, c[0x0][0x658] ;  /* 0x00019600ff127b82 */ /* 0x000f620000000800 */
[----:B------:R-:W-:Y:S01]  /*e860*/  I2FP.F32.U32 R0, R16 ;  /* 0x0000001000007245 */ /* 0x000fe20000201000 */
[----:B------:R-:W-:Y:S01]  /*e870*/  IMAD.IADD R3, R3, 0x1, R5 ;  /* 0x0000000103037824 */ /* 0x000fe200078e0205 */
[----:B0-----:R-:W-:Y:S01]  /*e880*/  ISETP.NE.U32.AND P0, PT, R20, RZ, PT ;  /* 0x000000ff1400720c */ /* 0x001fe20003f05070 */
[----:B------:R-:W-:Y:S02]  /*e890*/  IMAD.MOV.U32 R5, RZ, RZ, -0x1 ;  /* 0xffffffffff057424 */ /* 0x000fe400078e00ff */
[----:B------:R-:W-:Y:S02]  /*e8a0*/  FMUL R0, R0, UR6 ;  /* 0x0000000600007c20 */ /* 0x000fe40008400000 */
[----:B------:R-:W0:Y:S01]  /*e8b0*/  LDC R13, c[0x0][0x148] ;  /* 0x00005200ff0d7b82 */ /* 0x000e220000000800 */
[----:B-1----:R-:W-:Y:S01]  /*e8c0*/  SHF.R.U64 R10, R2, R4, R3 ;  /* 0x00000004020a7219 */ /* 0x002fe20000001203 */
[----:B------:R1:W0:Y:S01]  /*e8d0*/  F2I.U32.TRUNC.NTZ R12, R0 ;  /* 0x00000000000c7305 */ /* 0x000222000020f000 */
[----:B------:R-:W-:-:S02]  /*e8e0*/  ISETP.NE.AND.EX P0, PT, R21, RZ, PT, P0 ;  /* 0x000000ff1500720c */ /* 0x000fc40003f05300 */
[----:B------:R-:W-:-:S03]  /*e8f0*/  SHF.R.U32.HI R3, RZ, R4, R3 ;  /* 0x00000004ff037219 */ /* 0x000fc60000011603 */
[----:B------:R-:W0:Y:S01]  /*e900*/  LDC R14, c[0x0][0x600] ;  /* 0x00018000ff0e7b82 */ /* 0x000e220000000800 */
[-CC-:B--2---:R-:W-:Y:S02]  /*e910*/  SHF.R.U64 R8, R10, R6.reuse, R3.reuse ;  /* 0x000000060a087219 */ /* 0x184fe40000001203 */
[----:B------:R-:W-:-:S05]  /*e920*/  SHF.R.U32.HI R3, RZ, R6, R3 ;  /* 0x00000006ff037219 */ /* 0x000fca0000011603 */
[----:B------:R-:W2:Y:S01]  /*e930*/  LDC R19, c[0x0][0x648] ;  /* 0x00019200ff137b82 */ /* 0x000ea20000000800 */
[-CC-:B-----5:R-:W-:Y:S02]  /*e940*/  SHF.R.U64 R11, R8, R18.reuse, R3.reuse ;  /* 0x00000012080b7219 */ /* 0x1a0fe40000001203 */
[-C--:B------:R-:W-:Y:S02]  /*e950*/  SHF.L.U32 R5, R5, R18.reuse, RZ ;  /* 0x0000001205057219 */ /* 0x080fe400000006ff */
[-C--:B------:R-:W-:Y:S01]  /*e960*/  SHF.R.U32.HI R3, RZ, R18.reuse, R3 ;  /* 0x00000012ff037219 */ /* 0x080fe20000011603 */
[----:B------:R-:W-:Y:S01]  /*e970*/  IMAD.MOV.U32 R2, RZ, RZ, R11 ;  /* 0x000000ffff027224 */ /* 0x000fe200078e000b */
[----:B------:R-:W-:Y:S01]  /*e980*/  SHF.L.U32 R40, R7, R18, RZ ;  /* 0x0000001207287219 */ /* 0x000fe200000006ff */
[----:B------:R-:W0:Y:S01]  /*e990*/  LDC R22, c[0x0][0x638] ;  /* 0x00018e00ff167b82 */ /* 0x000e220000000800 */
[----:B------:R-:W-:-:S07]  /*e9a0*/  LOP3.LUT R17, RZ, R5, RZ, 0x33, !PT ;  /* 0x00000005ff117212 */ /* 0x000fce00078e33ff */
[----:B------:R-:W0:Y:S01]  /*e9b0*/  LDC R23, c[0x0][0x610] ;  /* 0x00018400ff177b82 */ /* 0x000e220000000800 */
[----:B-1----:R-:W-:Y:S05]  /*e9c0*/  @!P0 BRA `(.L_x_293) ;  /* 0x0000000000288947 */ /* 0x002fea0003800000 */
        /* <DEDUP_REMOVED lines=10> */
.L_x_293:
[----:B--2---:R-:W-:Y:S01]  /*ea70*/  SHF.R.U64 R0, R2, R19, R3 ;  /* 0x0000001302007219 */ /* 0x004fe20000001203 */
[----:B0-----:R-:W-:Y:S01]  /*ea80*/  VIADD R3, R14, 0xffffffff ;  /* 0xffffffff0e037836 */ /* 0x001fe20000000000 */
[----:B------:R-:W-:Y:S01]  /*ea90*/  LOP3.LUT R5, R8, R17, RZ, 0xc0, !PT ;  /* 0x0000001108057212 */ /* 0x000fe200078ec0ff */
[----:B------:R-:W-:Y:S01]  /*eaa0*/  IMAD.MOV R12, RZ, RZ, -R12 ;  /* 0x000000ffff0c7224 */ /* 0x000fe200078e0a0c */
[----:B------:R-:W-:Y:S01]  /*eab0*/  R2UR UR22, R24 ;  /* 0x00000000181672ca */ /* 0x000fe200000e0000 */
[----:B------:R-:W-:Y:S01]  /*eac0*/  IMAD.MOV R2, RZ, RZ, -R0 ;  /* 0x000000ffff027224 */ /* 0x000fe200078e0a00 */
[----:B------:R-:W-:Y:S01]  /*ead0*/  LOP3.LUT R3, R10, R3, RZ, 0xc0, !PT ;  /* 0x000000030a037212 */ /* 0x000fe200078ec0ff */
[----:B------:R-:W-:Y:S02]  /*eae0*/  IMAD R40, R40, R0, R5 ;  /* 0x0000000028287224 */ /* 0x000fe400078e0205 */
[----:B------:R-:W-:Y:S02]  /*eaf0*/  @P4 IMAD R15, R13, R12, R16 ;  /* 0x0000000c0d0f4224 */ /* 0x000fe400078e0210 */
[----:B------:R-:W-:-:S02]  /*eb00*/  IMAD R0, R2, R22, R11 ;  /* 0x0000001602007224 */ /* 0x000fc400078e020b */
[----:B------:R-:W-:Y:S02]  /*eb10*/  IMAD R40, R40, R23, R15 ;  /* 0x0000001728287224 */ /* 0x000fe400078e020f */
[----:B------:R-:W-:Y:S02]  /*eb20*/  IMAD R3, R0, R14, R3 ;  /* 0x0000000e00037224 */ /* 0x000fe400078e0203 */
[----:B------:R-:W-:-:S03]  /*eb30*/  IMAD.MOV.U32 R0, RZ, RZ, 0x1 ;  /* 0x00000001ff007424 */ /* 0x000fc600078e00ff */
[----:B------:R-:W-:Y:S02]  /*eb40*/  SEL R2, R3, R40, !P4 ;  /* 0x0000002803027207 */ /* 0x000fe40006000000 */
[----:B------:R-:W-:-:S03]  /*eb50*/  SEL R40, R40, R3, !P4 ;  /* 0x0000000328287207 */ /* 0x000fc60006000000 */
[----:B------:R2:W-:Y:S04]  /*eb60*/  STL [R1+0x80], R2 ;  /* 0x0000800201007387 */ /* 0x0005e80000100800 */
.L_x_291:
[----:B------:R0:W-:Y:S01]  /*eb70*/  STL [R1+0x84], R40 ;  /* 0x0000842801007387 */ /* 0x0001e20000100800 */
[----:B------:R-:W-:-:S13]  /*eb80*/  LOP3.LUT P0, RZ, R0, 0xff, RZ, 0xc0, !PT ;  /* 0x000000ff00ff7812 */ /* 0x000fda000780c0ff */
[----:B0-----:R-:W-:Y:S05]  /*eb90*/  @P0 BRA `(.L_x_294) ;  /* 0xffffff24009c0947 */ /* 0x001fea000383ffff */
[----:B------:R-:W-:Y:S05]  /*eba0*/  EXIT ;  /* 0x000000000000794d */ /* 0x000fea0003800000 */
.L_x_4:
[----:B------:R-:W2:Y:S01]  /*ebb0*/  LDL R16, [R1+0x7c] ;  /* 0x00007c0001107983 */ /* 0x000ea20000100800 */
[----:B------:R-:W-:-:S03]  /*ebc0*/  ULDC.64 UR4, c[0x0][0x650] ;  /* 0x0001940000047ab9 */ /* 0x000fc60000000a00 */
[----:B------:R-:W3:Y:S01]  /*ebd0*/  LDL R17, [R1+0x78] ;  /* 0x0000780001117983 */ /* 0x000ee20000100800 */
[----:B------:R-:W-:Y:S01]  /*ebe0*/  PRMT R4, RZ, 0x7610, R4 ;  /* 0x00007610ff047816 */ /* 0x000fe20000000004 */
[----:B------:R-:W-:Y:S02]  /*ebf0*/  IMAD.MOV.U32 R5, RZ, RZ, -0x1 ;  /* 0xffffffffff057424 */ /* 0x000fe400078e00ff */
[----:B------:R-:W-:Y:S02]  /*ec00*/  IMAD.MOV.U32 R6, RZ, RZ, -0x1 ;  /* 0xffffffffff067424 */ /* 0x000fe400078e00ff */
[----:B------:R-:W-:Y:S01]  /*ec10*/  IMAD.MOV.U32 R11, RZ, RZ, -0x1 ;  /* 0xffffffffff0b7424 */ /* 0x000fe200078e00ff */
[----:B--2---:R-:W-:-:S04]  /*ec20*/  ISETP.GE.U32.AND P0, PT, R16, UR4, PT ;  /* 0x0000000410007c0c */ /* 0x004fc8000bf06070 */
[----:B---3--:R-:W-:-:S13]  /*ec30*/  ISETP.GE.U32.AND.EX P0, PT, R17, UR5, PT, P0 ;  /* 0x0000000511007c0c */ /* 0x008fda000bf06100 */
[----:B------:R-:W-:Y:S05]  /*ec40*/  @P0 BRA `(.L_x_295) ;  /* 0x00000004005c0947 */ /* 0x000fea0003800000 */
        /* <DEDUP_REMOVED lines=18> */
.L_x_296:
[-CC-:B------:R-:W-:Y:S01]  /*ed70*/  SHF.R.U64 R11, R8, R12.reuse, R9.reuse ;  /* 0x0000000c080b7219 */ /* 0x180fe20000001209 */
[----:B------:R-:W0:Y:S01]  /*ed80*/  LDC.64 R20, c[0x0][0x640] ;  /* 0x00019000ff147b82 */ /* 0x000e220000000a00 */
[----:B------:R-:W-:Y:S01]  /*ed90*/  SHF.R.U32.HI R3, RZ, R12, R9 ;  /* 0x0000000cff037219 */ /* 0x000fe20000011609 */
[----:B------:R-:W-:Y:S01]  /*eda0*/  ULDC UR4, c[0x0][0x150] ;  /* 0x0000540000047ab9 */ /* 0x000fe20000000800 */
[----:B------:R-:W-:Y:S01]  /*edb0*/  IADD3 R7, P0, RZ, -R11, RZ ;  /* 0x8000000bff077210 */ /* 0x000fe20007f1e0ff */
[----:B------:R-:W-:Y:S01]  /*edc0*/  IMAD.MOV.U32 R4, RZ, RZ, R16 ;  /* 0x000000ffff047224 */ /* 0x000fe200078e0010 */
[----:B------:R-:W-:Y:S01]  /*edd0*/  I2FP.F32.U32 R6, R2 ;  /* 0x0000000200067245 */ /* 0x000fe20000201000 */
[----:B------:R-:W-:Y:S02]  /*ede0*/  IMAD.MOV.U32 R5, RZ, RZ, R17 ;  /* 0x000000ffff057224 */ /* 0x000fe400078e0011 */
[----:B------:R-:W1:Y:S01]  /*edf0*/  LDC R10, c[0x0][0x618] ;  /* 0x00018600ff0a7b82 */ /* 0x000e620000000800 */
[----:B------:R-:W-:-:S02]  /*ee00*/  IMAD.X R3, RZ, RZ, ~R3, P0 ;  /* 0x000000ffff037224 */ /* 0x000fc400000e0e03 */
[----:B------:R-:W-:Y:S01]  /*ee10*/  FMUL R9, R6, UR4 ;  /* 0x0000000406097c20 */ /* 0x000fe20008400000 */
[----:B------:R-:W-:Y:S01]  /*ee20*/  IMAD.WIDE.U32 R4, R7, R14, R4 ;  /* 0x0000000e07047225 */ /* 0x000fe200078e0004 */
[----:B------:R-:W-:-:S03]  /*ee30*/  ULDC UR4, c[0x0][0x154] ;  /* 0x0000550000047ab9 */ /* 0x000fc60000000800 */
[----:B------:R-:W-:Y:S01]  /*ee40*/  IMAD R6, R3, R14, RZ ;  /* 0x0000000e03067224 */ /* 0x000fe200078e02ff */
[----:B------:R-:W2:Y:S01]  /*ee50*/  LDC R13, c[0x0][0x144] ;  /* 0x00005100ff0d7b82 */ /* 0x000ea20000000800 */
[----:B------:R-:W3:Y:S02]  /*ee60*/  F2I.U32.TRUNC.NTZ R9, R9 ;  /* 0x0000000900097305 */ /* 0x000ee4000020f000 */
[----:B------:R-:W-:Y:S02]  /*ee70*/  IMAD R3, R7, R15, R6 ;  /* 0x0000000f07037224 */ /* 0x000fe400078e0206 */
[----:B------:R-:W-:Y:S02]  /*ee80*/  IMAD.MOV.U32 R6, RZ, RZ, -0x1 ;  /* 0xffffffffff067424 */ /* 0x000fe400078e00ff */
[----:B------:R-:W-:Y:S01]  /*ee90*/  IMAD.IADD R3, R5, 0x1, R3 ;  /* 0x0000000105037824 */ /* 0x000fe200078e0203 */
[----:B------:R-:W4:Y:S01]  /*eea0*/  LDC R12, c[0x0][0x608] ;  /* 0x00018200ff0c7b82 */ /* 0x000f220000000800 */
[----:B------:R-:W-:-:S02]  /*eeb0*/  I2FP.F32.U32 R5, R0 ;  /* 0x0000000000057245 */ /* 0x000fc40000201000 */
[----:B0-----:R-:W-:-:S03]  /*eec0*/  ISETP.NE.U32.AND P0, PT, R20, RZ, PT ;  /* 0x000000ff1400720c */ /* 0x001fc60003f05070 */
[----:B------:R-:W-:Y:S01]  /*eed0*/  FMUL R5, R5, UR4 ;  /* 0x0000000405057c20 */ /* 0x000fe20008400000 */
[----:B------:R-:W-:Y:S01]  /*eee0*/  ISETP.NE.AND.EX P0, PT, R21, RZ, PT, P0 ;  /* 0x000000ff1500720c */ /* 0x000fe20003f05300 */
[----:B------:R-:W0:Y:S01]  /*eef0*/  LDC R7, c[0x0][0x658] ;  /* 0x00019600ff077b82 */ /* 0x000e220000000800 */
[-C--:B-1----:R-:W-:Y:S01]  /*ef00*/  SHF.R.U64 R8, R4, R10.reuse, R3 ;  /* 0x0000000a04087219 */ /* 0x082fe20000001203 */
[----:B---3--:R-:W-:Y:S01]  /*ef10*/  IMAD.MOV R4, RZ, RZ, -R9 ;  /* 0x000000ffff047224 */ /* 0x008fe200078e0a09 */
[----:B------:R-:W-:Y:S02]  /*ef20*/  SHF.R.U32.HI R3, RZ, R10, R3 ;  /* 0x0000000aff037219 */ /* 0x000fe40000011603 */
[----:B------:R1:W3:Y:S03]  /*ef30*/  F2I.U32.TRUNC.NTZ R10, R5 ;  /* 0x00000005000a7305 */ /* 0x0002e6000020f000 */
[----:B------:R-:W1:Y:S01]  /*ef40*/  LDC R17, c[0x0][0x148] ;  /* 0x00005200ff117b82 */ /* 0x000e620000000800 */
[----:B--2---:R-:W-:-:S02]  /*ef50*/  IMAD R19, R13, R4, R2 ;  /* 0x000000040d137224 */ /* 0x004fc400078e0202 */
[----:B------:R-:W-:-:S05]  /*ef60*/  IMAD.MOV.U32 R4, RZ, RZ, 0x1 ;  /* 0x00000001ff047424 */ /* 0x000fca00078e00ff */
[----:B------:R-:W2:Y:S01]  /*ef70*/  LDC R14, c[0x0][0x600] ;  /* 0x00018000ff0e7b82 */ /* 0x000ea20000000800 */
[-CC-:B----4-:R-:W-:Y:S02]  /*ef80*/  SHF.R.U64 R13, R8, R12.reuse, R3.reuse ;  /* 0x0000000c080d7219 */ /* 0x190fe40000001203 */
[----:B------:R-:W-:-:S05]  /*ef90*/  SHF.R.U32.HI R2, RZ, R12, R3 ;  /* 0x0000000cff027219 */ /* 0x000fca0000011603 */
[----:B------:R-:W4:Y:S01]  /*efa0*/  LDC R16, c[0x0][0x648] ;  /* 0x00019200ff107b82 */ /* 0x000f220000000800 */
[-CC-:B0-----:R-:W-:Y:S02]  /*efb0*/  SHF.R.U64 R15, R13, R7.reuse, R2.reuse ;  /* 0x000000070d0f7219 */ /* 0x181fe40000001202 */
[-C--:B------:R-:W-:Y:S02]  /*efc0*/  SHF.L.U32 R6, R6, R7.reuse, RZ ;  /* 0x0000000706067219 */ /* 0x080fe400000006ff */
[-C--:B------:R-:W-:Y:S01]  /*efd0*/  SHF.R.U32.HI R3, RZ, R7.reuse, R2 ;  /* 0x00000007ff037219 */ /* 0x080fe20000011602 */
[----:B------:R-:W-:Y:S01]  /*efe0*/  IMAD.MOV.U32 R2, RZ, RZ, R15 ;  /* 0x000000ffff027224 */ /* 0x000fe200078e000f */
[----:B------:R-:W-:Y:S01]  /*eff0*/  SHF.L.U32 R12, R4, R7, RZ ;  /* 0x00000007040c7219 */ /* 0x000fe200000006ff */
[----:B------:R-:W0:Y:S01]  /*f000*/  LDC R18, c[0x0][0x638] ;  /* 0x00018e00ff127b82 */ /* 0x000e220000000800 */
[----:B------:R-:W-:-:S07]  /*f010*/  LOP3.LUT R22, RZ, R6, RZ, 0x33, !PT ;  /* 0x00000006ff167212 */ /* 0x000fce00078e33ff */
        /* <DEDUP_REMOVED lines=12> */
.L_x_297:
[----:B----4-:R-:W-:Y:S01]  /*f0e0*/  SHF.R.U64 R3, R2, R16, R3 ;  /* 0x0000001002037219 */ /* 0x010fe20000001203 */
[----:B--2---:R-:W-:Y:S01]  /*f0f0*/  VIADD R5, R14, 0xffffffff ;  /* 0xffffffff0e057836 */ /* 0x004fe20000000000 */
[----:B------:R-:W-:Y:S01]  /*f100*/  LOP3.LUT R2, R13, R22, RZ, 0xc0, !PT ;  /* 0x000000160d027212 */ /* 0x000fe200078ec0ff */
[----:B------:R-:W-:Y:S02]  /*f110*/  IMAD.MOV R10, RZ, RZ, -R10 ;  /* 0x000000ffff0a7224 */ /* 0x000fe400078e0a0a */
[----:B------:R-:W-:Y:S02]  /*f120*/  IMAD.MOV R4, RZ, RZ, -R3 ;  /* 0x000000ffff047224 */ /* 0x000fe400078e0a03 */
[----:B------:R-:W-:Y:S01]  /*f130*/  IMAD R2, R12, R3, R2 ;  /* 0x000000030c027224 */ /* 0x000fe200078e0202 */
[----:B------:R-:W-:Y:S01]  /*f140*/  LOP3.LUT R3, R8, R5, RZ, 0xc0, !PT ;  /* 0x0000000508037212 */ /* 0x000fe200078ec0ff */
[----:B------:R-:W-:Y:S02]  /*f150*/  @P4 IMAD R19, R17, R10, R0 ;  /* 0x0000000a11134224 */ /* 0x000fe400078e0200 */
[----:B0-----:R-:W-:-:S02]  /*f160*/  IMAD R0, R4, R18, R15 ;  /* 0x0000001204007224 */ /* 0x001fc400078e020f */
[----:B------:R-:W-:Y:S02]  /*f170*/  IMAD R5, R2, R23, R19 ;  /* 0x0000001702057224 */ /* 0x000fe400078e0213 */
[----:B------:R-:W-:Y:S02]  /*f180*/  IMAD R0, R0, R14, R3 ;  /* 0x0000000e00007224 */ /* 0x000fe400078e0203 */
[----:B------:R-:W-:-:S03]  /*f190*/  IMAD.MOV.U32 R4, RZ, RZ, 0x1 ;  /* 0x00000001ff047424 */ /* 0x000fc600078e00ff */
[----:B------:R-:W-:Y:S02]  /*f1a0*/  SEL R6, R0, R5, !P4 ;  /* 0x0000000500067207 */ /* 0x000fe40006000000 */
[----:B------:R-:W-:-:S07]  /*f1b0*/  SEL R5, R5, R0, !P4 ;  /* 0x0000000005057207 */ /* 0x000fce0006000000 */
.L_x_295:
[----:B------:R-:W-:-:S08]  /*f1c0*/  NOP ;  /* 0x0000000000007918 */ /* 0x000fd00000000000 */
[----:B------:R-:W0:-:S00]  /*f1d0*/  USETMAXREG.DEALLOC.CTAPOOL 0x28 ;  /* 0x00000028000079c8 */ /* 0x000e0000080e0500 */
[----:B------:R-:W-:-:S13]  /*f1e0*/  ISETP.NE.AND P0, PT, RZ, UR8, PT ;  /* 0x00000008ff007c0c */ /* 0x000fda000bf05270 */
[----:B------:R-:W-:Y:S05]  /*f1f0*/  @P0 EXIT ;  /* 0x000000000000094d */ /* 0x000fea0003800000 */
[----:B0-----:R-:W-:Y:S01]  /*f200*/  LOP3.LUT P0, RZ, R4, 0xff, RZ, 0xc0, !PT ;  /* 0x000000ff04ff7812 */ /* 0x001fe2000780c0ff */
[----:B------:R-:W-:Y:S02]  /*f210*/  IMAD.MOV.U32 R0, RZ, RZ, 0x1 ;  /* 0x00000001ff007424 */ /* 0x000fe400078e00ff */
[----:B------:R-:W-:-:S10]  /*f220*/  IMAD.MOV.U32 R8, RZ, RZ, RZ ;  /* 0x000000ffff087224 */ /* 0x000fd400078e00ff */
[----:B------:R-:W-:Y:S05]  /*f230*/  @!P0 BRA `(.L_x_298) ;  /* 0x0000000c00508947 */ /* 0x000fea0003800000 */
[----:B------:R-:W0:Y:S01]  /*f240*/  S2R R2, SR_TID.X ;  /* 0x0000000000027919 */ /* 0x000e220000002100 */
[----:B------:R-:W-:Y:S01]  /*f250*/  ULDC UR4, c[0x0][0x28c] ;  /* 0x0000a30000047ab9 */ /* 0x000fe20000000800 */
[----:B------:R-:W-:Y:S01]  /*f260*/  ULDC UR6, c[0x0][0x658] ;  /* 0x0001960000067ab9 */ /* 0x000fe20000000800 */
[----:B------:R-:W-:Y:S01]  /*f270*/  UIADD3 UR10, UR4, 0x1f, URZ ;  /* 0x0000001f040a7890 */ /* 0x000fe2000fffe03f */
[----:B------:R-:W-:Y:S01]  /*f280*/  BSSY B0, `(.L_x_298) ;  /* 0x00000cf000007945 */ /* 0x000fe20003800000 */
[----:B------:R-:W-:Y:S01]  /*f290*/  UMOV UR7, 0xffffffff ;  /* 0xffffffff00077882 */ /* 0x000fe20000000000 */
[----:B------:R-:W-:Y:S01]  /*f2a0*/  ULDC UR5, c[0x0][0x600] ;  /* 0x0001800000057ab9 */ /* 0x000fe20000000800 */
[----:B------:R-:W-:Y:S01]  /*f2b0*/  UMOV UR9, 0x1 ;  /* 0x0000000100097882 */ /* 0x000fe20000000000 */
[----:B------:R-:W-:Y:S01]  /*f2c0*/  USHF.L.U32 UR7, UR7, UR6, URZ ;  /* 0x0000000607077299 */ /* 0x000fe2000800063f */
[----:B------:R-:W-:Y:S01]  /*f2d0*/  IMAD.MOV.U32 R9, RZ, RZ, 0x1 ;  /* 0x00000001ff097424 */ /* 0x000fe200078e00ff */
[----:B------:R-:W-:Y:S01]  /*f2e0*/  UIADD3 UR4, UR5, -0x1, URZ ;  /* 0xffffffff05047890 */ /* 0x000fe2000fffe03f */
[----:B------:R-:W-:Y:S01]  /*f2f0*/  IMAD.MOV.U32 R0, RZ, RZ, 0x1 ;  /* 0x00000001ff007424 */ /* 0x000fe200078e00ff */
[----:B------:R-:W-:Y:S01]  /*f300*/  USHF.R.S32.HI UR11, URZ, 0x1f, UR10 ;  /* 0x0000001f3f0b7899 */ /* 0x000fe2000801140a */
[----:B------:R-:W-:Y:S01]  /*f310*/  IMAD.MOV.U32 R8, RZ, RZ, RZ ;  /* 0x000000ffff087224 */ /* 0x000fe200078e00ff */
[----:B------:R-:W-:Y:S01]  /*f320*/  ULDC UR8, c[0x0][0xc] ;  /* 0x0000030000087ab9 */ /* 0x000fe20000000800 */
[----:B------:R-:W-:-:S02]  /*f330*/  USHF.L.U32 UR5, UR9, UR6, URZ ;  /* 0x0000000609057299 */ /* 0x000fc4000800063f */
[----:B------:R-:W-:Y:S01]  /*f340*/  ULEA.HI UR11, UR11, UR10, URZ, 0x5 ;  /* 0x0000000a0b0b7291 */ /* 0x000fe2000f8f283f */
[----:B------:R-:W-:Y:S01]  /*f350*/  ULDC UR9, c[0x0][0x10] ;  /* 0x0000040000097ab9 */ /* 0x000fe20000000800 */
[----:B------:R-:W-:Y:S02]  /*f360*/  ULOP3.LUT UR6, URZ, UR7, URZ, 0x33, !UPT ;  /* 0x000000073f067292 */ /* 0x000fe4000f8e333f */
[----:B------:R-:W-:Y:S01]  /*f370*/  UIMAD.WIDE.U32 UR8, UR8, UR9, URZ ;  /* 0x00000009080872a5 */ /* 0x000fe2000f8e003f */
[----:B------:R-:W-:Y:S01]  /*f380*/  ULDC UR7, c[0x0][0x14] ;  /* 0x0000050000077ab9 */ /* 0x000fe20000000800 */
[----:B------:R-:W-:Y:S02]  /*f390*/  USHF.R.S32.HI UR20, URZ, 0x5, UR11 ;  /* 0x000000053f147899 */ /* 0x000fe4000801140b */
[----:B------:R-:W-:Y:S02]  /*f3a0*/  UIMAD.WIDE.U32 UR22, UR8, UR7, URZ ;  /* 0x00000007081672a5 */ /* 0x000fe4000f8e003f */
[----:B------:R-:W-:-:S02]  /*f3b0*/  UIMAD UR18, UR9, UR7, URZ ;  /* 0x00000007091272a4 */ /* 0x000fc4000f8e023f */
[----:B------:R-:W-:Y:S01]  /*f3c0*/  ULOP3.LUT UR26, UR13, 0x2, URZ, 0xfc, !UPT ;  /* 0x000000020d1a7892 */ /* 0x000fe2000f8efc3f */
[C---:B0-----:R-:W-:Y:S01]  /*f3d0*/  LOP3.LUT P2, RZ, R2.reuse, 0x7f, RZ, 0xc0, !PT ;  /* 0x0000007f02ff7812 */ /* 0x041fe2000784c0ff */
[----:B------:R-:W-:Y:S01]  /*f3e0*/  UIADD3 UR18, UR23, UR18, URZ ;  /* 0x0000001217127290 */ /* 0x000fe2000fffe03f */
[----:B------:R-:W-:Y:S01]  /*f3f0*/  LOP3.LUT P0, RZ, R2, 0x1f, RZ, 0xc0, !PT ;  /* 0x0000001f02ff7812 */ /* 0x000fe2000780c0ff */
[----:B------:R-:W-:Y:S01]  /*f400*/  UIADD3 UR27, UR20, 0x1, URZ ;  /* 0x00000001141b7890 */ /* 0x000fe2000fffe03f */
[----:B------:R-:W-:Y:S02]  /*f410*/  ULDC.64 UR24, c[0x0][0x198] ;  /* 0x0000660000187ab9 */ /* 0x000fe40000000a00 */
[----:B------:R-:W-:-:S13]  /*f420*/  PLOP3.LUT P0, PT, P0, P2, PT, 0x8a, 0x0 ;  /* 0x000000000000781c */ /* 0x000fda0000705172 */
.L_x_310:
[----:B------:R-:W-:-:S03]  /*f430*/  UMOV UR7, 0xffffffff ;  /* 0xffffffff00077882 */ /* 0x000fc60000000000 */
[----:B------:R-:W-:Y:S05]  /*f440*/  BRA.DIV UR7, `(.L_x_299) ;  /* 0x0000001607c07947 */ /* 0x000fea000b800000 */
[----:B------:R-:W-:-:S13]  /*f450*/  ELECT P1, URZ, PT ;  /* 0x00000000003f782f */ /* 0x000fda0003820000 */
.L_x_335:
[----:B------:R-:W0:Y:S01]  /*f460*/  LDC R2, c[0x0][0x28c] ;  /* 0x0000a300ff027b82 */ /* 0x000e220000000800 */
[----:B------:R-:W-:Y:S01]  /*f470*/  BSSY B1, `(.L_x_300) ;  /* 0x0000038000017945 */ /* 0x000fe20003800000 */
[----:B0-----:R-:W-:-:S13]  /*f480*/  ISETP.LT.OR P1, PT, R2, 0x1, !P1 ;  /* 0x000000010200780c */ /* 0x001fda0004f21670 */
[----:B------:R-:W-:Y:S05]  /*f490*/  @P1 BRA `(.L_x_301) ;  /* 0x0000000000d41947 */ /* 0x000fea0003800000 */
[----:B------:R-:W-:Y:S02]  /*f4a0*/  IMAD.SHL.U32 R6, R6, 0x80, RZ ;  /* 0x0000008006067824 */ /* 0x000fe400078e00ff */
[----:B------:R-:W-:Y:S02]  /*f4b0*/  IMAD.SHL.U32 R7, R5, 0x100, RZ ;  /* 0x0000010005077824 */ /* 0x000fe400078e00ff */
[----:B------:R-:W-:Y:S02]  /*f4c0*/  IMAD.MOV.U32 R12, RZ, RZ, RZ ;  /* 0x000000ffff0c7224 */ /* 0x000fe400078e00ff */
[----:B------:R-:W-:Y:S02]  /*f4d0*/  IMAD.U32 R14, RZ, RZ, UR27 ;  /* 0x0000001bff0e7e24 */ /* 0x000fe4000f8e00ff */
[----:B------:R-:W-:Y:S02]  /*f4e0*/  IMAD.MOV.U32 R2, RZ, RZ, R0 ;  /* 0x000000ffff027224 */ /* 0x000fe400078e0000 */
[----:B------:R-:W-:-:S07]  /*f4f0*/  IMAD.MOV.U32 R3, RZ, RZ, R8 ;  /* 0x000000ffff037224 */ /* 0x000fce00078e0008 */
.L_x_305:
[----:B------:R-:W0:Y:S01]  /*f500*/  S2R R5, SR_CgaCtaId ;  /* 0x0000000000057919 */ /* 0x000e220000008800 */
[----:B------:R-:W-:-:S04]  /*f510*/  MOV R4, 0x400 ;  /* 0x0000040000047802 */ /* 0x000fc80000000f00 */
[----:B0-----:R-:W-:Y:S02]  /*f520*/  LEA R10, R5, R4, 0x18 ;  /* 0x00000004050a7211 */ /* 0x001fe400078ec0ff */
[----:B------:R-:W-:Y:S01]  /*f530*/  SHF.L.U32 R4, R2, 0x1f, RZ ;  /* 0x0000001f02047819 */ /* 0x000fe200000006ff */
[----:B------:R-:W0:Y:S02]  /*f540*/  @!P2 LDC R5, c[0x0][0x500] ;  /* 0x00014000ff05ab82 */ /* 0x000e240000000800 */
[----:B------:R-:W-:-:S04]  /*f550*/  IMAD R13, R3, 0x8, R10 ;  /* 0x00000008030d7824 */ /* 0x000fc800078e020a */
[----:B------:R-:W1:Y:S02]  /*f560*/  SYNCS.PHASECHK.TRANS64.TRYWAIT P1, [R13+URZ+0x90], R4 ;  /* 0x000090040d0075a7 */ /* 0x000e64000802017f */
[----:B-1----:R-:W-:Y:S05]  /*f570*/  @!P1 BRA `(.L_x_302) ;  /* 0x0000001400949947 */ /* 0x002fea0003800000 */
.L_x_336:
[----:B------:R-:W-:Y:S01]  /*f580*/  UPRMT UR7, UR26, 0x9910, URZ ;  /* 0x000099101a077896 */ /* 0x000fe2000800003f */
[----:B0-----:R0:W-:Y:S03]  /*f590*/  @!P2 SYNCS.ARRIVE.TRANS64 RZ, [R13+URZ], R5 ;  /* 0x000000050dffa9a7 */ /* 0x0011e6000800003f */
[----:B------:R-:W-:-:S06]  /*f5a0*/  UISETP.NE.AND UP0, UPT, UR7, 0x2, UPT ;  /* 0x000000020700788c */ /* 0x000fcc000bf05270 */
[----:B------:R-:W-:-:S13]  /*f5b0*/  PLOP3.LUT P1, PT, PT, PT, UP0, 0x80, 0x0 ;  /* 0x000000000000781c */ /* 0x000fda0003f2f008 */
[----:B0-----:R-:W-:Y:S05]  /*f5c0*/  @P1 BRA `(.L_x_303) ;  /* 0x0000000000041947 */ /* 0x001fea0003800000 */
[----:B------:R-:W-:Y:S01]  /*f5d0*/  BPT.TRAP 0x1 ;  /* 0x000000040000795c */ /* 0x000fe20000300000 */
.L_x_303:
[----:B------:R-:W-:Y:S05]  /*f5e0*/  @P0 BRA `(.L_x_304) ;  /* 0x0000000000040947 */ /* 0x000fea0003800000 */
[----:B------:R-:W-:Y:S01]  /*f5f0*/  BPT.TRAP 0x1 ;  /* 0x000000040000795c */ /* 0x000fe20000300000 */
.L_x_304:
[--C-:B-1----:R-:W-:Y:S01]  /*f600*/  IMAD R4, R3, 0x2000, R10.reuse ;  /* 0x0000200003047824 */ /* 0x102fe200078e020a */
[----:B------:R-:W-:Y:S01]  /*f610*/  R2UR UR9, R13 ;  /* 0x000000000d0972ca */ /* 0x000fe200000e0000 */
[----:B------:R-:W-:Y:S01]  /*f620*/  IMAD R10, R3, 0x1000, R10 ;  /* 0x00001000030a7824 */ /* 0x000fe200078e020a */
[----:B------:R-:W-:Y:S01]  /*f630*/  UIADD3 UR14, UP0, UR24, 0xf0, URZ ;  /* 0x000000f0180e7890 */ /* 0x000fe2000ff1e03f */
[----:B------:R-:W-:Y:S01]  /*f640*/  VIADD R14, R14, 0xffffffff ;  /* 0xffffffff0e0e7836 */ /* 0x000fe20000000000 */
[----:B------:R-:W-:Y:S01]  /*f650*/  R2UR UR7, R4 ;  /* 0x00000000040772ca */ /* 0x000fe200000e0000 */
[----:B------:R-:W-:Y:S01]  /*f660*/  UIADD3 UR28, UP1, UR24, 0x1f0, URZ ;  /* 0x000001f0181c7890 */ /* 0x000fe2000ff3e03f */
[----:B------:R-:W-:Y:S01]  /*f670*/  R2UR UR8, R10 ;  /* 0x000000000a0872ca */ /* 0x000fe200000e0000 */
[----:B------:R-:W-:Y:S01]  /*f680*/  UIADD3.X UR15, URZ, UR25, URZ, UP0, !UPT ;  /* 0x000000193f0f7290 */ /* 0x000fe200087fe43f */
[----:B------:R-:W-:Y:S01]  /*f690*/  R2UR UR11, R7 ;  /* 0x00000000070b72ca */ /* 0x000fe200000e0000 */
[----:B------:R-:W-:Y:S01]  /*f6a0*/  VIADD R3, R3, 0x1 ;  /* 0x0000000103037836 */ /* 0x000fe20000000000 */
[----:B------:R-:W-:Y:S01]  /*f6b0*/  R2UR UR10, R12 ;  /* 0x000000000c0a72ca */ /* 0x000fe200000e0000 */
[----:B------:R-:W-:Y:S01]  /*f6c0*/  UIADD3.X UR29, URZ, UR25, URZ, UP1, !UPT ;  /* 0x000000193f1d7290 */ /* 0x000fe20008ffe43f */
[----:B------:R-:W-:Y:S01]  /*f6d0*/  R2UR UR12, R11 ;  /* 0x000000000b0c72ca */ /* 0x000fe200000e0000 */
[----:B------:R-:W-:Y:S01]  /*f6e0*/  UMOV UR16, 0x0 ;  /* 0x0000000000107882 */ /* 0x000fe20000000000 */
[----:B------:R-:W-:Y:S01]  /*f6f0*/  R2UR UR21, R6 ;  /* 0x00000000061572ca */ /* 0x000fe200000e0000 */
[----:B------:R-:W-:Y:S01]  /*f700*/  UMOV UR17, 0x10000000 ;  /* 0x1000000000117882 */ /* 0x000fe20000000000 */
[----:B------:R-:W-:Y:S01]  /*f710*/  ISETP.GT.AND P3, PT, R14, 0x1, PT ;  /* 0x000000010e00780c */ /* 0x000fe20003f64270 */
[----:B------:R-:W-:Y:S01]  /*f720*/  UIADD3 UR7, UR7, 0x200, URZ ;  /* 0x0000020007077890 */ /* 0x000fe2000fffe03f */
[----:B------:R-:W-:Y:S01]  /*f730*/  ISETP.NE.AND P1, PT, R3, 0x12, PT ;  /* 0x000000120300780c */ /* 0x000fe20003f25270 */
[----:B------:R-:W-:Y:S01]  /*f740*/  UIADD3 UR19, UR8, 0x24200, URZ ;  /* 0x0002420008137890 */ /* 0x000fe2000fffe03f */
[----:B------:R-:W-:-:S02]  /*f750*/  VIADD R12, R12, 0x20 ;  /* 0x000000200c0c7836 */ /* 0x000fc40000000000 */
[----:B------:R-:W-:Y:S02]  /*f760*/  SEL R5, RZ, 0x1, P1 ;  /* 0x00000001ff057807 */ /* 0x000fe40000800000 */
[----:B------:R-:W-:Y:S01]  /*f770*/  UMOV UR8, UR7 ;  /* 0x0000000700087c82 */ /* 0x000fe20008000000 */
[----:B------:R-:W-:Y:S01]  /*f780*/  SEL R3, R3, RZ, P1 ;  /* 0x000000ff03037207 */ /* 0x000fe20000800000 */
[----:B------:R0:W-:Y:S01]  /*f790*/  UTMALDG.3D [UR8], [UR14], desc[UR16] ;  /* 0x000010080e0075b4 */ /* 0x0001e20008011000 */
[----:B------:R-:W-:Y:S01]  /*f7a0*/  LOP3.LUT R2, R2, R5, RZ, 0x3c, !PT ;  /* 0x0000000502027212 */ /* 0x000fe200078e3cff */
[----:B0-----:R-:W-:Y:S01]  /*f7b0*/  UMOV UR8, UR19 ;  /* 0x0000001300087c82 */ /* 0x001fe20008000000 */
[----:B------:R-:W-:Y:S02]  /*f7c0*/  UMOV UR11, UR21 ;  /* 0x00000015000b7c82 */ /* 0x000fe40008000000 */
[----:B------:R0:W-:Y:S02]  /*f7d0*/  UTMALDG.3D [UR8], [UR28], desc[UR16] ;  /* 0x000010081c0075b4 */ /* 0x0001e40008011000 */
[----:B0-----:R-:W-:Y:S05]  /*f7e0*/  @P3 BRA `(.L_x_305) ;  /* 0xfffffffc00443947 */ /* 0x001fea000383ffff */
.L_x_301:
[----:B------:R-:W-:Y:S05]  /*f7f0*/  BSYNC B1 ;  /* 0x0000000000017941 */ /* 0x000fea0003800000 */
.L_x_300:
[----:B------:R-:W2:Y:S01]  /*f800*/  LDL.LU R15, [R1+0x78] ;  /* 0x00007800010f7983 */ /* 0x000ea20000300800 */
[----:B------:R-:W-:Y:S01]  /*f810*/  LOP3.LUT P5, RZ, R9, 0xff, RZ, 0xc0, !PT ;  /* 0x000000ff09ff7812 */ /* 0x000fe200078ac0ff */
[----:B------:R-:W-:Y:S01]  /*f820*/  VIADD R8, R8, UR20 ;  /* 0x0000001408087c36 */ /* 0x000fe20008000000 */
[----:B------:R-:W-:Y:S01]  /*f830*/  ULDC.64 UR8, c[0x0][0x650] ;  /* 0x0001940000087ab9 */ /* 0x000fe20000000a00 */
[----:B------:R-:W3:Y:S01]  /*f840*/  LDL.LU R13, [R1+0x7c] ;  /* 0x00007c00010d7983 */ /* 0x000ee20000300800 */
[----:B------:R-:W-:Y:S01]  /*f850*/  IMAD.U32 R5, RZ, RZ, UR20 ;  /* 0x00000014ff057e24 */ /* 0x000fe2000f8e00ff */
[----:B------:R-:W-:Y:S01]  /*f860*/  UISETP.GE.U32.AND UP0, UPT, UR20, 0x12, UPT ;  /* 0x000000121400788c */ /* 0x000fe2000bf06070 */
[----:B------:R-:W-:Y:S01]  /*f870*/  ISETP.GT.U32.AND P1, PT, R8, 0x11, PT ;  /* 0x000000110800780c */ /* 0x000fe20003f24070 */
[----:B------:R-:W-:Y:S01]  /*f880*/  BSSY B1, `(.L_x_306) ;  /* 0x000006c000017945 */ /* 0x000fe20003800000 */
[----:B------:R-:W-:Y:S01]  /*f890*/  IMAD.MOV.U32 R6, RZ, RZ, -0x1 ;  /* 0xffffffffff067424 */ /* 0x000fe200078e00ff */
[----:B------:R-:W-:Y:S01]  /*f8a0*/  PRMT R9, RZ, 0x7610, R9 ;  /* 0x00007610ff097816 */ /* 0x000fe20000000009 */
[----:B------:R-:W-:Y:S01]  /*f8b0*/  IMAD.MOV.U32 R11, RZ, RZ, -0x1 ;  /* 0xffffffffff0b7424 */ /* 0x000fe200078e00ff */
[----:B------:R-:W-:-:S02]  /*f8c0*/  ISETP.LT.U32.AND P1, PT, R5, 0x12, P1 ;  /* 0x000000120500780c */ /* 0x000fc40000f21070 */
[----:B------:R-:W0:Y:S01]  /*f8d0*/  @P5 S2R R3, SR_CgaCtaId ;  /* 0x0000000000035919 */ /* 0x000e220000008800 */
[----:B------:R-:W-:Y:S02]  /*f8e0*/  @P5 MOV R2, 0x400 ;  /* 0x0000040000025802 */ /* 0x000fe40000000f00 */
[----:B------:R-:W-:Y:S02]  /*f8f0*/  PLOP3.LUT P3, PT, PT, PT, UP0, 0x80, 0x0 ;  /* 0x000000000000781c */ /* 0x000fe40003f6f008 */
[----:B0-----:R-:W-:Y:S01]  /*f900*/  @P5 LEA R4, R3, R2, 0x18 ;  /* 0x0000000203045211 */ /* 0x001fe200078ec0ff */
[----:B------:R-:W-:-:S03]  /*f910*/  IMAD.WIDE.U32 R2, R8, 0x38e38e39, RZ ;  /* 0x38e38e3908027825 */ /* 0x000fc600078e00ff */
[----:B------:R0:W-:Y:S02]  /*f920*/  @P5 SYNCS.ARRIVE.TRANS64.A1T0 RZ, [R4+URZ+0x138], RZ ;  /* 0x000138ff04ff59a7 */ /* 0x0001e4000810003f */
[----:B------:R-:W-:Y:S02]  /*f930*/  SHF.R.U32.HI R5, RZ, 0x2, R3 ;  /* 0x00000002ff057819 */ /* 0x000fe40000011603 */
[----:B------:R-:W-:Y:S02]  /*f940*/  SEL R3, RZ, 0x1, !P1 ;  /* 0x00000001ff037807 */ /* 0x000fe40004800000 */
[----:B------:R-:W-:Y:S01]  /*f950*/  PRMT R2, RZ, 0x7610, R2 ;  /* 0x00007610ff027816 */ /* 0x000fe20000000002 */
[----:B------:R-:W-:Y:S01]  /*f960*/  IMAD R8, R5, -0x12, R8 ;  /* 0xffffffee05087824 */ /* 0x000fe200078e0208 */
[----:B------:R-:W-:-:S04]  /*f970*/  LOP3.LUT R0, R0, R3, RZ, 0x3c, !PT ;  /* 0x0000000300007212 */ /* 0x000fc800078e3cff */
[----:B------:R-:W-:Y:S01]  /*f980*/  @P3 LOP3.LUT R0, R0, 0x1, R5, 0x78, !PT ;  /* 0x0000000100003812 */ /* 0x000fe200078e7805 */
[----:B------:R-:W-:Y:S01]  /*f990*/  IMAD.MOV.U32 R5, RZ, RZ, -0x1 ;  /* 0xffffffffff057424 */ /* 0x000fe200078e00ff */
[----:B---3--:R-:W-:-:S04]  /*f9a0*/  IADD3 R13, P5, R13, UR22, RZ ;  /* 0x000000160d0d7c10 */ /* 0x008fc8000ffbe0ff */
[----:B--2---:R-:W-:Y:S01]  /*f9b0*/  IADD3.X R15, R15, UR18, RZ, P5, !PT ;  /* 0x000000120f0f7c10 */ /* 0x004fe2000affe4ff */
[----:B------:R0:W-:Y:S01]  /*f9c0*/  STL [R1+0x7c], R13 ;  /* 0x00007c0d01007387 */ /* 0x0001e20000100800 */
[----:B------:R-:W-:-:S03]  /*f9d0*/  ISETP.GE.U32.AND P1, PT, R13, UR8, PT ;  /* 0x000000080d007c0c */ /* 0x000fc6000bf26070 */
[----:B------:R0:W-:Y:S01]  /*f9e0*/  STL [R1+0x78], R15 ;  /* 0x0000780f01007387 */ /* 0x0001e20000100800 */
[----:B------:R-:W-:-:S13]  /*f9f0*/  ISETP.GE.U32.AND.EX P1, PT, R15, UR9, PT, P1 ;  /* 0x000000090f007c0c */ /* 0x000fda000bf26110 */
[----:B0-----:R-:W-:Y:S05]  /*fa00*/  @P1 BRA `(.L_x_307) ;  /* 0x00000004004c1947 */ /* 0x001fea0003800000 */
[----:B------:R-:W-:Y:S01]  /*fa10*/  ULDC.64 UR8, c[0x0][0x628] ;  /* 0x00018a0000087ab9 */ /* 0x000fe20000000a00 */
[----:B------:R-:W0:Y:S01]  /*fa20*/  S2R R12, SR_CTAID.X ;  /* 0x00000000000c7919 */ /* 0x000e220000002500 */
[----:B------:R-:W-:Y:S01]  /*fa30*/  ISETP.NE.U32.AND P1, PT, RZ, UR8, PT ;  /* 0x00000008ff007c0c */ /* 0x000fe2000bf25070 */
[----:B------:R-:W-:Y:S01]  /*fa40*/  ULDC UR10, c[0x0][0x630] ;  /* 0x00018c00000a7ab9 */ /* 0x000fe20000000800 */
[----:B------:R-:W-:Y:S01]  /*fa50*/  IMAD.MOV.U32 R2, RZ, RZ, R13 ;  /* 0x000000ffff027224 */ /* 0x000fe200078e000d */
[----:B------:R-:W1:Y:S01]  /*fa60*/  S2R R10, SR_CTAID.Y ;  /* 0x00000000000a7919 */ /* 0x000e620000002600 */
[----:B------:R-:W-:Y:S01]  /*fa70*/  ISETP.NE.AND.EX P1, PT, RZ, UR9, PT, P1 ;  /* 0x00000009ff007c0c */ /* 0x000fe2000bf25310 */
[----:B------:R-:W-:-:S12]  /*fa80*/  IMAD.MOV.U32 R3, RZ, RZ, R15 ;  /* 0x000000ffff037224 */ /* 0x000fd800078e000f */
[----:B------:R-:W-:Y:S05]  /*fa90*/  @!P1 BRA `(.L_x_308) ;  /* 0x0000000000289947 */ /* 0x000fea0003800000 */
[----:B------:R-:W-:Y:S02]  /*faa0*/  ULDC UR7, c[0x0][0x634] ;  /* 0x00018d0000077ab9 */ /* 0x000fe40000000800 */
[----:B------:R-:W-:-:S05]  /*fab0*/  IADD3 R7, P1, R13, UR7, RZ ;  /* 0x000000070d077c10 */ /* 0x000fca000ff3e0ff */
[----:B------:R-:W-:-:S04]  /*fac0*/  IMAD.X R11, RZ, RZ, R15, P1 ;  /* 0x000000ffff0b7224 */ /* 0x000fc800008e060f */
[----:B------:R-:W-:-:S04]  /*fad0*/  IMAD.WIDE.U32 R4, R11, UR8, RZ ;  /* 0x000000080b047c25 */ /* 0x000fc8000f8e00ff */
[----:B------:R-:W-:-:S04]  /*fae0*/  IMAD.WIDE.U32 R4, P1, R7, UR9, R4 ;  /* 0x0000000907047c25 */ /* 0x000fc8000f820004 */
[----:B------:R-:W-:-:S04]  /*faf0*/  IMAD.WIDE.U32 R6, R7, UR8, RZ ;  /* 0x0000000807067c25 */ /* 0x000fc8000f8e00ff */
[----:B------:R-:W-:Y:S01]  /*fb00*/  IMAD.X R3, RZ, RZ, RZ, P1 ;  /* 0x000000ffff037224 */ /* 0x000fe200008e06ff */
[----:B------:R-:W-:Y:S01]  /*fb10*/  IADD3 RZ, P1, R7, R4, RZ ;  /* 0x0000000407ff7210 */ /* 0x000fe20007f3e0ff */
[----:B------:R-:W-:-:S04]  /*fb20*/  IMAD.MOV.U32 R2, RZ, RZ, R5 ;  /* 0x000000ffff027224 */ /* 0x000fc800078e0005 */
[----:B------:R-:W-:-:S08]  /*fb30*/  IMAD.WIDE.U32.X R2, R11, UR9, R2, P1 ;  /* 0x000000090b027c25 */ /* 0x000fd000088e0402 */
.L_x_308:
[--C-:B------:R-:W-:Y:S01]  /*fb40*/  SHF.R.U64 R11, R2, UR10, R3.reuse ;  /* 0x0000000a020b7c19 */ /* 0x100fe20008001203 */
[----:B------:R-:W-:Y:S01]  /*fb50*/  ULDC.64 UR8, c[0x0][0x620] ;  /* 0x0001880000087ab9 */ /* 0x000fe20000000a00 */
[----:B------:R-:W-:Y:S01]  /*fb60*/  SHF.R.U32.HI R2, RZ, UR10, R3 ;  /* 0x0000000aff027c19 */ /* 0x000fe20008011603 */
[----:B------:R-:W-:Y:S01]  /*fb70*/  IMAD.MOV.U32 R3, RZ, RZ, R15 ;  /* 0x000000ffff037224 */ /* 0x000fe200078e000f */
[----:B------:R-:W-:Y:S01]  /*fb80*/  IADD3 R5, P1, RZ, -R11, RZ ;  /* 0x8000000bff057210 */ /* 0x000fe20007f3e0ff */
[----:B------:R-:W-:Y:S01]  /*fb90*/  ULDC UR7, c[0x0][0x150] ;  /* 0x0000540000077ab9 */ /* 0x000fe20000000800 */
[----:B0-----:R-:W-:Y:S01]  /*fba0*/  I2FP.F32.U32 R6, R12 ;  /* 0x0000000c00067245 */ /* 0x001fe20000201000 */
[----:B------:R-:W0:Y:S01]  /*fbb0*/  LDC R7, c[0x0][0x144] ;  /* 0x00005100ff077b82 */ /* 0x000e220000000800 */
[----:B------:R-:W-:Y:S01]  /*fbc0*/  ULDC.64 UR10, c[0x0][0x640] ;  /* 0x00019000000a7ab9 */ /* 0x000fe20000000a00 */
[----:B------:R-:W-:Y:S01]  /*fbd0*/  IMAD.X R2, RZ, RZ, ~R2, P1 ;  /* 0x000000ffff027224 */ /* 0x000fe200008e0e02 */
[----:B------:R-:W-:Y:S01]  /*fbe0*/  ISETP.NE.U32.AND P1, PT, RZ, UR10, PT ;  /* 0x0000000aff007c0c */ /* 0x000fe2000bf25070 */
[----:B------:R-:W-:Y:S01]  /*fbf0*/  FMUL R6, R6, UR7 ;  /* 0x0000000706067c20 */ /* 0x000fe20008400000 */
[----:B------:R-:W-:Y:S01]  /*fc00*/  ULDC UR7, c[0x0][0x618] ;  /* 0x0001860000077ab9 */ /* 0x000fe20000000800 */
[----:B------:R-:W-:Y:S01]  /*fc10*/  IMAD R4, R2, UR8, RZ ;  /* 0x0000000802047c24 */ /* 0x000fe2000f8e02ff */
[----:B------:R-:W-:Y:S01]  /*fc20*/  ISETP.NE.AND.EX P1, PT, RZ, UR11, PT, P1 ;  /* 0x0000000bff007c0c */ /* 0x000fe2000bf25310 */
[----:B------:R-:W-:Y:S01]  /*fc30*/  IMAD.MOV.U32 R2, RZ, RZ, R13 ;  /* 0x000000ffff027224 */ /* 0x000fe200078e000d */
[----:B------:R-:W2:Y:S01]  /*fc40*/  LDC R15, c[0x0][0x148] ;  /* 0x00005200ff0f7b82 */ /* 0x000ea20000000800 */
[----:B------:R-:W3:Y:S02]  /*fc50*/  F2I.U32.TRUNC.NTZ R6, R6 ;  /* 0x0000000600067305 */ /* 0x000ee4000020f000 */
[----:B------:R-:W-:Y:S01]  /*fc60*/  IMAD.WIDE.U32 R2, R5, UR8, R2 ;  /* 0x0000000805027c25 */ /* 0x000fe2000f8e0002 */
[----:B------:R-:W-:-:S03]  /*fc70*/  ULDC UR8, c[0x0][0x154] ;  /* 0x0000550000087ab9 */ /* 0x000fc60000000800 */
[----:B------:R-:W-:Y:S01]  /*fc80*/  IMAD R5, R5, UR9, R4 ;  /* 0x0000000905057c24 */ /* 0x000fe2000f8e0204 */
[----:B------:R-:W-:-:S03]  /*fc90*/  ULDC UR9, c[0x0][0x608] ;  /* 0x0001820000097ab9 */ /* 0x000fc60000000800 */
[----:B------:R-:W-:-:S05]  /*fca0*/  IMAD.IADD R3, R3, 0x1, R5 ;  /* 0x0000000103037824 */ /* 0x000fca00078e0205 */
[----:B------:R-:W-:Y:S01]  /*fcb0*/  SHF.R.U64 R13, R2, UR7, R3 ;  /* 0x00000007020d7c19 */ /* 0x000fe20008001203 */
[----:B---3--:R-:W-:Y:S01]  /*fcc0*/  IMAD.MOV R6, RZ, RZ, -R6 ;  /* 0x000000ffff067224 */ /* 0x008fe200078e0a06 */
[----:B-1----:R-:W-:-:S03]  /*fcd0*/  I2FP.F32.U32 R2, R10 ;  /* 0x0000000a00027245 */ /* 0x002fc60000201000 */
[----:B0-----:R-:W-:Y:S02]  /*fce0*/  IMAD R19, R7, R6, R12 ;  /* 0x0000000607137224 */ /* 0x001fe400078e020c */
[----:B------:R-:W-:Y:S01]  /*fcf0*/  FMUL R4, R2, UR8 ;  /* 0x0000000802047c20 */ /* 0x000fe20008400000 */
[----:B------:R-:W-:Y:S01]  /*fd00*/  SHF.R.U32.HI R2, RZ, UR7, R3 ;  /* 0x00000007ff027c19 */ /* 0x000fe20008011603 */
[----:B------:R-:W-:Y:S02]  /*fd10*/  ULDC UR7, c[0x0][0x658] ;  /* 0x0001960000077ab9 */ /* 0x000fe40000000800 */
[----:B------:R0:W1:Y:S01]  /*fd20*/  F2I.U32.TRUNC.NTZ R18, R4 ;  /* 0x0000000400127305 */ /* 0x000062000020f000 */
[--C-:B------:R-:W-:Y:S02]  /*fd30*/  SHF.R.U64 R16, R13, UR9, R2.reuse ;  /* 0x000000090d107c19 */ /* 0x100fe40008001202 */
[----:B------:R-:W-:-:S04]  /*fd40*/  SHF.R.U32.HI R3, RZ, UR9, R2 ;  /* 0x00000009ff037c19 */ /* 0x000fc80008011602 */
[--C-:B------:R-:W-:Y:S02]  /*fd50*/  SHF.R.U64 R14, R16, UR7, R3.reuse ;  /* 0x00000007100e7c19 */ /* 0x100fe40008001203 */
[----:B------:R-:W-:-:S03]  /*fd60*/  SHF.R.U32.HI R3, RZ, UR7, R3 ;  /* 0x00000007ff037c19 */ /* 0x000fc60008011603 */
[----:B------:R-:W-:Y:S01]  /*fd70*/  IMAD.MOV.U32 R2, RZ, RZ, R14 ;  /* 0x000000ffff027224 */ /* 0x000fe200078e000e */
[----:B0-2---:R-:W-:Y:S06]  /*fd80*/  @!P1 BRA `(.L_x_309) ;  /* 0x0000000000289947 */ /* 0x005fec0003800000 */
        /* <DEDUP_REMOVED lines=10> */
.L_x_309:
[----:B------:R-:W-:Y:S01]  /*fe30*/  ULDC UR7, c[0x0][0x648] ;  /* 0x0001920000077ab9 */ /* 0x000fe20000000800 */
[----:B-1----:R-:W-:Y:S01]  /*fe40*/  IMAD.MOV R18, RZ, RZ, -R18 ;  /* 0x000000ffff127224 */ /* 0x002fe200078e0a12 */
[----:B------:R-:W-:Y:S01]  /*fe50*/  SHF.R.U64 R3, R2, UR7, R3 ;  /* 0x0000000702037c19 */ /* 0x000fe20008001203 */
[----:B------:R-:W-:Y:S01]  /*fe60*/  ULDC UR7, c[0x0][0x638] ;  /* 0x00018e0000077ab9 */ /* 0x000fe20000000800 */
[----:B------:R-:W-:Y:S01]  /*fe70*/  LOP3.LUT R2, R16, UR6, RZ, 0xc0, !PT ;  /* 0x0000000610027c12 */ /* 0x000fe2000f8ec0ff */
[----:B------:R-:W-:Y:S01]  /*fe80*/  @P4 IMAD R19, R15, R18, R10 ;  /* 0x000000120f134224 */ /* 0x000fe200078e020a */
[----:B------:R-:W-:Y:S01]  /*fe90*/  LOP3.LUT R13, R13, UR4, RZ, 0xc0, !PT ;  /* 0x000000040d0d7c12 */ /* 0x000fe2000f8ec0ff */
[----:B------:R-:W-:Y:S01]  /*fea0*/  IMAD.MOV R5, RZ, RZ, -R3 ;  /* 0x000000ffff057224 */ /* 0x000fe200078e0a03 */
[----:B------:R-:W-:Y:S01]  /*feb0*/  ULDC UR8, c[0x0][0x610] ;  /* 0x0001840000087ab9 */ /* 0x000fe20000000800 */
[----:B------:R-:W-:Y:S02]  /*fec0*/  IMAD R2, R3, UR5, R2 ;  /* 0x0000000503027c24 */ /* 0x000fe4000f8e0202 */
[----:B------:R-:W-:Y:S01]  /*fed0*/  IMAD R14, R5, UR7, R14 ;  /* 0x00000007050e7c24 */ /* 0x000fe2000f8e020e */
[----:B------:R-:W-:Y:S01]  /*fee0*/  ULDC UR7, c[0x0][0x600] ;  /* 0x0001800000077ab9 */ /* 0x000fe20000000800 */
[----:B------:R-:W-:-:S02]  /*fef0*/  IMAD R5, R2, UR8, R19 ;  /* 0x0000000802057c24 */ /* 0x000fc4000f8e0213 */
[----:B------:R-:W-:Y:S02]  /*ff00*/  IMAD R14, R14, UR7, R13 ;  /* 0x000000070e0e7c24 */ /* 0x000fe4000f8e020d */
[----:B------:R-:W-:-:S03]  /*ff10*/  IMAD.MOV.U32 R2, RZ, RZ, 0x1 ;  /* 0x00000001ff027424 */ /* 0x000fc600078e00ff */
[----:B------:R-:W-:Y:S02]  /*ff20*/  SEL R6, R14, R5, !P4 ;  /* 0x000000050e067207 */ /* 0x000fe40006000000 */
[----:B------:R-:W-:-:S07]  /*ff30*/  SEL R5, R5, R14, !P4 ;  /* 0x0000000e05057207 */ /* 0x000fce0006000000 */
.L_x_307:
[----:B------:R-:W-:Y:S05]  /*ff40*/  BSYNC B1 ;  /* 0x0000000000017941 */ /* 0x000fea0003800000 */
.L_x_306:
[----:B------:R-:W-:-:S13]  /*ff50*/  LOP3.LUT P1, RZ, R2, 0xff, RZ, 0xc0, !PT ;  /* 0x000000ff02ff7812 */ /* 0x000fda000782c0ff */
[----:B------:R-:W-:Y:S05]  /*ff60*/  @P1 BRA `(.L_x_310) ;  /* 0xfffffff400301947 */ /* 0x000fea000383ffff */
[----:B------:R-:W-:Y:S05]  /*ff70*/  BSYNC B0 ;  /* 0x0000000000007941 */ /* 0x000fea0003800000 */
.L_x_298:
[----:B------:R-:W-:-:S03]  /*ff80*/  UMOV UR7, 0xffffffff ;  /* 0xffffffff00077882 */ /* 0x000fc60000000000 */
[----:B------:R-:W-:Y:S05]  /*ff90*/  BRA.DIV UR7, `(.L_x_311) ;  /* 0x0000000e07207947 */ /* 0x000fea000b800000 */
[----:B------:R-:W-:-:S13]  /*ffa0*/  ELECT P0, URZ, PT ;  /* 0x00000000003f782f */ /* 0x000fda0003800000 */
.L_x_339:
[----:B------:R-:W-:Y:S04]  /*ffb0*/  BSSY B0, `(.L_x_312) ;  /* 0x00000aa000007945 */ /* 0x000fe80003800000 */
[----:B------:R-:W-:Y:S05]  /*ffc0*/  @!P0 BRA `(.L_x_313) ;  /* 0x0000000800a08947 */ /* 0x000fea0003800000 */
[----:B------:R-:W-:-:S04]  /*ffd0*/  ULOP3.LUT UR7, UR13, 0x2, URZ, 0xfc, !UPT ;  /* 0x000000020d077892 */ /* 0x000fc8000f8efc3f */
[----:B------:R-:W-:-:S06]  /*ffe0*/  UISETP.NE.AND UP0, UPT, UR7, 0x3, UPT ;  /* 0x000000030700788c */ /* 0x000fcc000bf05270 */
[----:B------:R-:W-:-:S13]  /*fff0*/  PLOP3.LUT P0, PT, PT, PT, UP0, 0x80, 0x0 ;  /* 0x000000000000781c */ /* 0x000fda0003f0f008 */
[----:B------:R-:W-:Y:S05]  /*10000*/  @!P0 BRA `(.L_x_314) ;  /* 0x0000000000048947 */ /* 0x000fea0003800000 */
[----:B------:R-:W-:Y:S01]  /*10010*/  BPT.TRAP 0x1 ;  /* 0x000000040000795c */ /* 0x000fe20000300000 */
.L_x_314:
[----:B------:R-:W0:Y:S01]  /*10020*/  S2R R3, SR_CgaCtaId ;  /* 0x0000000000037919 */ /* 0x000e220000008800 */
[----:B------:R-:W-:-:S04]  /*10030*/  MOV R2, 0x400 ;  /* 0x0000040000027802 */ /* 0x000fc80000000f00 */
[----:B0-----:R-:W-:Y:S02]  /*10040*/  LEA R3, R3, R2, 0x18 ;  /* 0x0000000203037211 */ /* 0x001fe400078ec0ff */
[----:B------:R-:W-:-:S03]  /*10050*/  SHF.L.U32 R2, R0, 0x1f, RZ ;  /* 0x0000001f00027819 */ /* 0x000fc600000006ff */
[----:B------:R-:W-:-:S04]  /*10060*/  VIADD R3, R3, 0x90 ;  /* 0x0000009003037836 */ /* 0x000fc80000000000 */
[C---:B------:R-:W-:Y:S02]  /*10070*/  IMAD R7, R8.reuse, 0x8, R3 ;  /* 0x0000000808077824 */ /* 0x040fe400078e0203 */
[----:B------:R-:W-:Y:S02]  /*10080*/  VIADD R8, R8, 0x1 ;  /* 0x0000000108087836 */ /* 0x000fe40000000000 */
[----:B------:R-:W0:Y:S03]  /*10090*/  SYNCS.PHASECHK.TRANS64.TRYWAIT P0, [R7+URZ], R2 ;  /* 0x00000002070075a7 */ /* 0x000e26000800017f */
[----:B------:R-:W-:-:S04]  /*100a0*/  ISETP.NE.AND P1, PT, R8, 0x12, PT ;  /* 0x000000120800780c */ /* 0x000fc80003f25270 */
[----:B------:R-:W-:Y:S02]  /*100b0*/  SEL R5, RZ, 0x1, P1 ;  /* 0x00000001ff057807 */ /* 0x000fe40000800000 */
[----:B------:R-:W-:Y:S02]  /*100c0*/  SEL R8, R8, RZ, P1 ;  /* 0x000000ff08087207 */ /* 0x000fe40000800000 */
[----:B------:R-:W-:-:S03]  /*100d0*/  LOP3.LUT R5, R0, R5, RZ, 0x3c, !PT ;  /* 0x0000000500057212 */ /* 0x000fc600078e3cff */
[----:B------:R-:W-:Y:S01]  /*100e0*/  IMAD R9, R8, 0x8, R3 ;  /* 0x0000000808097824 */ /* 0x000fe200078e0203 */
[----:B------:R-:W-:Y:S01]  /*100f0*/  SHF.L.U32 R4, R5, 0x1f, RZ ;  /* 0x0000001f05047819 */ /* 0x000fe200000006ff */
[----:B0-----:R-:W-:Y:S06]  /*10100*/  @!P0 BRA `(.L_x_315) ;  /* 0x0000000800e88947 */ /* 0x001fec0003800000 */
.L_x_340:
[----:B------:R-:W1:Y:S01]  /*10110*/  SYNCS.PHASECHK.TRANS64.TRYWAIT P0, [R9+URZ], R4 ;  /* 0x00000004090075a7 */ /* 0x000e62000800017f */
[----:B------:R-:W-:-:S05]  /*10120*/  VIADD R0, R8, 0x1 ;  /* 0x0000000108007836 */ /* 0x000fca0000000000 */
[----:B------:R-:W-:-:S04]  /*10130*/  ISETP.NE.AND P1, PT, R0, 0x12, PT ;  /* 0x000000120000780c */ /* 0x000fc80003f25270 */
[----:B0-----:R-:W-:Y:S02]  /*10140*/  SEL R2, RZ, 0x1, P1 ;  /* 0x00000001ff027807 */ /* 0x001fe40000800000 */
[----:B------:R-:W-:Y:S02]  /*10150*/  SEL R0, R0, RZ, P1 ;  /* 0x000000ff00007207 */ /* 0x000fe40000800000 */
[----:B------:R-:W-:-:S03]  /*10160*/  LOP3.LUT R7, R5, R2, RZ, 0x3c, !PT ;  /* 0x0000000205077212 */ /* 0x000fc600078e3cff */
[----:B------:R-:W-:Y:S01]  /*10170*/  IMAD R6, R0, 0x8, R3 ;  /* 0x0000000800067824 */ /* 0x000fe200078e0203 */
[----:B------:R-:W-:Y:S01]  /*10180*/  SHF.L.U32 R5, R7, 0x1f, RZ ;  /* 0x0000001f07057819 */ /* 0x000fe200000006ff */
[----:B-1----:R-:W-:Y:S06]  /*10190*/  @!P0 BRA `(.L_x_316) ;  /* 0x0000000800d88947 */ /* 0x002fec0003800000 */
.L_x_341:
[----:B------:R-:W1:Y:S01]  /*101a0*/  SYNCS.PHASECHK.TRANS64.TRYWAIT P0, [R6+URZ], R5 ;  /* 0x00000005060075a7 */ /* 0x000e62000800017f */
[----:B------:R-:W-:-:S05]  /*101b0*/  VIADD R0, R0, 0x1 ;  /* 0x0000000100007836 */ /* 0x000fca0000000000 */
[----:B------:R-:W-:-:S04]  /*101c0*/  ISETP.NE.AND P1, PT, R0, 0x12, PT ;  /* 0x000000120000780c */ /* 0x000fc80003f25270 */
[----:B------:R-:W-:Y:S02]  /*101d0*/  SEL R2, RZ, 0x1, P1 ;  /* 0x00000001ff027807 */ /* 0x000fe40000800000 */
[----:B------:R-:W-:Y:S02]  /*101e0*/  SEL R0, R0, RZ, P1 ;  /* 0x000000ff00007207 */ /* 0x000fe40000800000 */
[----:B------:R-:W-:-:S03]  /*101f0*/  LOP3.LUT R7, R7, R2, RZ, 0x3c, !PT ;  /* 0x0000000207077212 */ /* 0x000fc600078e3cff */
[----:B0-----:R-:W-:Y:S01]  /*10200*/  IMAD R9, R0, 0x8, R3 ;  /* 0x0000000800097824 */ /* 0x001fe200078e0203 */
[----:B------:R-:W-:Y:S01]  /*10210*/  SHF.L.U32 R4, R7, 0x1f, RZ ;  /* 0x0000001f07047819 */ /* 0x000fe200000006ff */
[----:B-1----:R-:W-:Y:S06]  /*10220*/  @!P0 BRA `(.L_x_317) ;  /* 0x0000000800c88947 */ /* 0x002fec0003800000 */
.L_x_342:
        /* <DEDUP_REMOVED lines=9> */
.L_x_343:
        /* <DEDUP_REMOVED lines=9> */
.L_x_344:
        /* <DEDUP_REMOVED lines=9> */
.L_x_345:
        /* <DEDUP_REMOVED lines=9> */
.L_x_346:
        /* <DEDUP_REMOVED lines=9> */
.L_x_347:
        /* <DEDUP_REMOVED lines=9> */
.L_x_348:
        /* <DEDUP_REMOVED lines=9> */
.L_x_349:
        /* <DEDUP_REMOVED lines=9> */
.L_x_350:
        /* <DEDUP_REMOVED lines=9> */
.L_x_351:
        /* <DEDUP_REMOVED lines=9> */
.L_x_352:
        /* <DEDUP_REMOVED lines=9> */
.L_x_353:
        /* <DEDUP_REMOVED lines=9> */
.L_x_354:
        /* <DEDUP_REMOVED lines=9> */
.L_x_355:
[----:B------:R-:W1:Y:S01]  /*10980*/  SYNCS.PHASECHK.TRANS64.TRYWAIT P0, [R6+URZ], R5 ;  /* 0x00000005060075a7 */ /* 0x000e62000800017f */
[----:B------:R-:W-:-:S05]  /*10990*/  VIADD R0, R0, 0x1 ;  /* 0x0000000100007836 */ /* 0x000fca0000000000 */
[----:B------:R-:W-:-:S04]  /*109a0*/  ISETP.NE.AND P1, PT, R0, 0x12, PT ;  /* 0x000000120000780c */ /* 0x000fc80003f25270 */
[----:B------:R-:W-:Y:S02]  /*109b0*/  SEL R2, RZ, 0x1, P1 ;  /* 0x00000001ff027807 */ /* 0x000fe40000800000 */
[----:B------:R-:W-:Y:S02]  /*109c0*/  SEL R0, R0, RZ, P1 ;  /* 0x000000ff00007207 */ /* 0x000fe40000800000 */
[----:B------:R-:W-:Y:S01]  /*109d0*/  LOP3.LUT R2, R7, R2, RZ, 0x3c, !PT ;  /* 0x0000000207027212 */ /* 0x000fe200078e3cff */
[----:B-1----:R-:W-:Y:S06]  /*109e0*/  @!P0 BRA `(.L_x_331) ;  /* 0x0000000400f08947 */ /* 0x002fec0003800000 */
.L_x_356:
[----:B------:R-:W-:Y:S01]  /*109f0*/  IMAD R3, R0, 0x8, R3 ;  /* 0x0000000800037824 */ /* 0x000fe200078e0203 */
[----:B------:R-:W-:-:S07]  /*10a00*/  SHF.L.U32 R0, R2, 0x1f, RZ ;  /* 0x0000001f02007819 */ /* 0x000fce00000006ff */
.L_x_332:
[----:B--2---:R2:W3:Y:S02]  /*10a10*/  SYNCS.PHASECHK.TRANS64.TRYWAIT P0, [R3+URZ], R0 ;  /* 0x00000000030075a7 */ /* 0x0044e4000800017f */
[----:B---3--:R-:W-:Y:S05]  /*10a20*/  @!P0 NANOSLEEP.SYNCS 0x989680 ;  /* 0x009896800000895d */ /* 0x008fea0003900000 */
[----:B------:R-:W3:Y:S02]  /*10a30*/  @!P0 SYNCS.PHASECHK.TRANS64 P0, [R3+URZ], R0 ;  /* 0x00000000030085a7 */ /* 0x000ee4000800007f */
[----:B---3--:R-:W-:Y:S05]  /*10a40*/  @!P0 BRA `(.L_x_332) ;  /* 0xfffffffc00f08947 */ /* 0x008fea000383ffff */
.L_x_313:
[----:B------:R-:W-:Y:S05]  /*10a50*/  BSYNC B0 ;  /* 0x0000000000007941 */ /* 0x000fea0003800000 */
.L_x_312:
[----:B------:R-:W-:Y:S05]  /*10a60*/  EXIT ;  /* 0x000000000000794d */ /* 0x000fea0003800000 */
.L_x_18:
[----:B-1----:R-:W-:-:S04]  /*10a70*/  IMAD.U32 R3, RZ, RZ, UR7 ;  /* 0x00000007ff037e24 */ /* 0x002fc8000f8e00ff */
[----:B------:R1:W3:Y:S03]  /*10a80*/  SYNCS.PHASECHK.TRANS64.TRYWAIT P0, [R3+URZ], R0 ;  /* 0x00000000030075a7 */ /* 0x0002e6000800017f */
[----:B---3--:R-:W-:Y:S05]  /*10a90*/  @!P0 NANOSLEEP.SYNCS 0x989680 ;  /* 0x009896800000895d */ /* 0x008fea0003900000 */
[----:B------:R-:W3:Y:S02]  /*10aa0*/  @!P0 SYNCS.PHASECHK.TRANS64 P0, [R3+URZ], R0 ;  /* 0x00000000030085a7 */ /* 0x000ee4000800007f */
[----:B---3--:R-:W-:Y:S05]  /*10ab0*/  @!P0 BRA `(.L_x_18) ;  /* 0xfffffffc00ec8947 */ /* 0x008fea000383ffff */
[----:B------:R-:W-:Y:S05]  /*10ac0*/  BRA `(.L_x_17) ;  /* 0xffffff1000a87947 */ /* 0x000fea000383ffff */
.L_x_24:
[----:B-----5:R1:W-:Y:S02]  /*10ad0*/  STL [R1+0x88], R0 ;  /* 0x0000880001007387 */ /* 0x0203e40000100800 */
[----:B-1----:R-:W-:-:S04]  /*10ae0*/  IMAD.U32 R0, RZ, RZ, UR9 ;  /* 0x00000009ff007e24 */ /* 0x002fc8000f8e00ff */
[----:B------:R1:W4:Y:S03]  /*10af0*/  SYNCS.PHASECHK.TRANS64.TRYWAIT P0, [R0+URZ], R229 ;  /* 0x000000e5000075a7 */ /* 0x000326000800017f */
[----:B----4-:R-:W-:Y:S05]  /*10b00*/  @!P0 NANOSLEEP.SYNCS 0x989680 ;  /* 0x009896800000895d */ /* 0x010fea0003900000 */
[----:B------:R1:W4:Y:S02]  /*10b10*/  @!P0 SYNCS.PHASECHK.TRANS64 P0, [R0+URZ], R229 ;  /* 0x000000e5000085a7 */ /* 0x000324000800007f */
[----:B-1----:R1:W5:Y:S02]  /*10b20*/  LDL.LU R0, [R1+0x88] ;  /* 0x0000880001007983 */ /* 0x0023640000300800 */
[----:B-1--4-:R-:W-:Y:S05]  /*10b30*/  @!P0 BRA `(.L_x_24) ;  /* 0xfffffffc00e48947 */ /* 0x012fea000383ffff */
[----:B------:R-:W-:Y:S05]  /*10b40*/  BRA `(.L_x_23) ;  /* 0xffffff24000c7947 */ /* 0x000fea000383ffff */
.L_x_299:
[----:B------:R-:W-:Y:S01]  /*10b50*/  BSSY B1, `(.L_x_333) ;  /* 0x0000006000017945 */ /* 0x000fe20003800000 */
[----:B------:R-:W-:-:S07]  /*10b60*/  IMAD.MOV.U32 R2, RZ, RZ, -0x1 ;  /* 0xffffffffff027424 */ /* 0x000fce00078e00ff */
[----:B------:R-:W-:Y:S05]  /*10b70*/  WARPSYNC.COLLECTIVE R2, `(.L_x_334) ;  /* 0x00000000020c7348 */ /* 0x000fea0003c00000 */
[----:B------:R-:W-:Y:S02]  /*10b80*/  ELECT P1, UR62, PT ;  /* 0x00000000003e782f */ /* 0x000fe40003820000 */
[----:B------:R-:W-:Y:S01]  /*10b90*/  MOV R2, UR62 ;  /* 0x0000003e00027c02 */ /* 0x000fe20008000f00 */
[----:B------:R-:W-:Y:S10]  /*10ba0*/  ENDCOLLECTIVE ;  /* 0x000000000000791b */ /* 0x000ff40003800000 */
.L_x_334:
[----:B------:R-:W-:Y:S05]  /*10bb0*/  BSYNC B1 ;  /* 0x0000000000017941 */ /* 0x000fea0003800000 */
.L_x_333:
[----:B------:R-:W-:Y:S05]  /*10bc0*/  BRA `(.L_x_335) ;  /* 0xffffffe800247947 */ /* 0x000fea000383ffff */
.L_x_302:
[----:B-1----:R1:W2:Y:S02]  /*10bd0*/  SYNCS.PHASECHK.TRANS64.TRYWAIT P1, [R13+URZ+0x90], R4 ;  /* 0x000090040d0075a7 */ /* 0x0022a4000802017f */
[----:B--2---:R-:W-:Y:S05]  /*10be0*/  @!P1 NANOSLEEP.SYNCS 0x989680 ;  /* 0x009896800000995d */ /* 0x004fea0003900000 */
[----:B------:R-:W2:Y:S02]  /*10bf0*/  @!P1 SYNCS.PHASECHK.TRANS64 P1, [R13+URZ+0x90], R4 ;  /* 0x000090040d0095a7 */ /* 0x000ea4000802007f */
[----:B--2---:R-:W-:Y:S05]  /*10c00*/  @!P1 BRA `(.L_x_302) ;  /* 0xfffffffc00f09947 */ /* 0x004fea000383ffff */
[----:B------:R-:W-:Y:S05]  /*10c10*/  BRA `(.L_x_336) ;  /* 0xffffffe800587947 */ /* 0x000fea000383ffff */
.L_x_311:
[----:B------:R-:W-:Y:S01]  /*10c20*/  BSSY B0, `(.L_x_337) ;  /* 0x0000006000007945 */ /* 0x000fe20003800000 */
[----:B------:R-:W-:-:S07]  /*10c30*/  IMAD.MOV.U32 R2, RZ, RZ, -0x1 ;  /* 0xffffffffff027424 */ /* 0x000fce00078e00ff */
[----:B------:R-:W-:Y:S05]  /*10c40*/  WARPSYNC.COLLECTIVE R2, `(.L_x_338) ;  /* 0x00000000020c7348 */ /* 0x000fea0003c00000 */
[----:B------:R-:W-:Y:S02]  /*10c50*/  ELECT P1, UR62, PT ;  /* 0x00000000003e782f */ /* 0x000fe40003820000 */
[----:B------:R-:W-:Y:S01]  /*10c60*/  MOV R2, UR62 ;  /* 0x0000003e00027c02 */ /* 0x000fe20008000f00 */
[----:B------:R-:W-:Y:S10]  /*10c70*/  ENDCOLLECTIVE ;  /* 0x000000000000791b */ /* 0x000ff40003800000 */
.L_x_338:
[----:B------:R-:W-:Y:S05]  /*10c80*/  BSYNC B0 ;  /* 0x0000000000007941 */ /* 0x000fea0003800000 */
.L_x_337:
[----:B------:R-:W-:Y:S01]  /*10c90*/  PLOP3.LUT P0, PT, P1, PT, PT, 0x80, 0x0 ;  /* 0x000000000000781c */ /* 0x000fe20000f0f070 */
[----:B------:R-:W-:-:S12]  /*10ca0*/  BRA `(.L_x_339) ;  /* 0xfffffff000c07947 */ /* 0x000fd8000383ffff */
.L_x_315:
[----:B0-----:R0:W1:Y:S02]  /*10cb0*/  SYNCS.PHASECHK.TRANS64.TRYWAIT P0, [R7+URZ], R2 ;  /* 0x00000002070075a7 */ /* 0x001064000800017f */
[----:B-1----:R-:W-:Y:S05]  /*10cc0*/  @!P0 NANOSLEEP.SYNCS 0x989680 ;  /* 0x009896800000895d */ /* 0x002fea0003900000 */
[----:B------:R-:W1:Y:S02]  /*10cd0*/  @!P0 SYNCS.PHASECHK.TRANS64 P0, [R7+URZ], R2 ;  /* 0x00000002070085a7 */ /* 0x000e64000800007f */
[----:B-1----:R-:W-:Y:S05]  /*10ce0*/  @!P0 BRA `(.L_x_315) ;  /* 0xfffffffc00f08947 */ /* 0x002fea000383ffff */
[----:B------:R-:W-:Y:S05]  /*10cf0*/  BRA `(.L_x_340) ;  /* 0xfffffff400047947 */ /* 0x000fea000383ffff */
.L_x_316:
[----:B0-----:R0:W1:Y:S02]  /*10d00*/  SYNCS.PHASECHK.TRANS64.TRYWAIT P0, [R9+URZ], R4 ;  /* 0x00000004090075a7 */ /* 0x001064000800017f */
[----:B-1----:R-:W-:Y:S05]  /*10d10*/  @!P0 NANOSLEEP.SYNCS 0x989680 ;  /* 0x009896800000895d */ /* 0x002fea0003900000 */
[----:B------:R-:W1:Y:S02]  /*10d20*/  @!P0 SYNCS.PHASECHK.TRANS64 P0, [R9+URZ], R4 ;  /* 0x00000004090085a7 */ /* 0x000e64000800007f */
[----:B-1----:R-:W-:Y:S05]  /*10d30*/  @!P0 BRA `(.L_x_316) ;  /* 0xfffffffc00f08947 */ /* 0x002fea000383ffff */
[----:B------:R-:W-:Y:S05]  /*10d40*/  BRA `(.L_x_341) ;  /* 0xfffffff400147947 */ /* 0x000fea000383ffff */
.L_x_317:
[----:B0-----:R0:W1:Y:S02]  /*10d50*/  SYNCS.PHASECHK.TRANS64.TRYWAIT P0, [R6+URZ], R5 ;  /* 0x00000005060075a7 */ /* 0x001064000800017f */
[----:B-1----:R-:W-:Y:S05]  /*10d60*/  @!P0 NANOSLEEP.SYNCS 0x989680 ;  /* 0x009896800000895d */ /* 0x002fea0003900000 */
[----:B------:R-:W1:Y:S02]  /*10d70*/  @!P0 SYNCS.PHASECHK.TRANS64 P0, [R6+URZ], R5 ;  /* 0x00000005060085a7 */ /* 0x000e64000800007f */
[----:B-1----:R-:W-:Y:S05]  /*10d80*/  @!P0 BRA `(.L_x_317) ;  /* 0xfffffffc00f08947 */ /* 0x002fea000383ffff */
[----:B------:R-:W-:Y:S05]  /*10d90*/  BRA `(.L_x_342) ;  /* 0xfffffff400247947 */ /* 0x000fea000383ffff */
.L_x_318:
[----:B0-----:R0:W1:Y:S02]  /*10da0*/  SYNCS.PHASECHK.TRANS64.TRYWAIT P0, [R9+URZ], R4 ;  /* 0x00000004090075a7 */ /* 0x001064000800017f */
[----:B-1----:R-:W-:Y:S05]  /*10db0*/  @!P0 NANOSLEEP.SYNCS 0x989680 ;  /* 0x009896800000895d */ /* 0x002fea0003900000 */
[----:B------:R-:W1:Y:S02]  /*10dc0*/  @!P0 SYNCS.PHASECHK.TRANS64 P0, [R9+URZ], R4 ;  /* 0x00000004090085a7 */ /* 0x000e64000800007f */
[----:B-1----:R-:W-:Y:S05]  /*10dd0*/  @!P0 BRA `(.L_x_318) ;  /* 0xfffffffc00f08947 */ /* 0x002fea000383ffff */
[----:B------:R-:W-:Y:S05]  /*10de0*/  BRA `(.L_x_343) ;  /* 0xfffffff400347947 */ /* 0x000fea000383ffff */
.L_x_319:
[----:B0-----:R0:W1:Y:S02]  /*10df0*/  SYNCS.PHASECHK.TRANS64.TRYWAIT P0, [R6+URZ], R5 ;  /* 0x00000005060075a7 */ /* 0x001064000800017f */
[----:B-1----:R-:W-:Y:S05]  /*10e00*/  @!P0 NANOSLEEP.SYNCS 0x989680 ;  /* 0x009896800000895d */ /* 0x002fea0003900000 */
[----:B------:R-:W1:Y:S02]  /*10e10*/  @!P0 SYNCS.PHASECHK.TRANS64 P0, [R6+URZ], R5 ;  /* 0x00000005060085a7 */ /* 0x000e64000800007f */
[----:B-1----:R-:W-:Y:S05]  /*10e20*/  @!P0 BRA `(.L_x_319) ;  /* 0xfffffffc00f08947 */ /* 0x002fea000383ffff */
[----:B------:R-:W-:Y:S05]  /*10e30*/  BRA `(.L_x_344) ;  /* 0xfffffff400447947 */ /* 0x000fea000383ffff */
.L_x_320:
[----:B0-----:R0:W1:Y:S02]  /*10e40*/  SYNCS.PHASECHK.TRANS64.TRYWAIT P0, [R9+URZ], R4 ;  /* 0x00000004090075a7 */ /* 0x001064000800017f */
[----:B-1----:R-:W-:Y:S05]  /*10e50*/  @!P0 NANOSLEEP.SYNCS 0x989680 ;  /* 0x009896800000895d */ /* 0x002fea0003900000 */
[----:B------:R-:W1:Y:S02]  /*10e60*/  @!P0 SYNCS.PHASECHK.TRANS64 P0, [R9+URZ], R4 ;  /* 0x00000004090085a7 */ /* 0x000e64000800007f */
[----:B-1----:R-:W-:Y:S05]  /*10e70*/  @!P0 BRA `(.L_x_320) ;  /* 0xfffffffc00f08947 */ /* 0x002fea000383ffff */
[----:B------:R-:W-:Y:S05]  /*10e80*/  BRA `(.L_x_345) ;  /* 0xfffffff400547947 */ /* 0x000fea000383ffff */
.L_x_321:
[----:B0-----:R0:W1:Y:S02]  /*10e90*/  SYNCS.PHASECHK.TRANS64.TRYWAIT P0, [R6+URZ], R5 ;  /* 0x00000005060075a7 */ /* 0x001064000800017f */
[----:B-1----:R-:W-:Y:S05]  /*10ea0*/  @!P0 NANOSLEEP.SYNCS 0x989680 ;  /* 0x009896800000895d */ /* 0x002fea0003900000 */
[----:B------:R-:W1:Y:S02]  /*10eb0*/  @!P0 SYNCS.PHASECHK.TRANS64 P0, [R6+URZ], R5 ;  /* 0x00000005060085a7 */ /* 0x000e64000800007f */
[----:B-1----:R-:W-:Y:S05]  /*10ec0*/  @!P0 BRA `(.L_x_321) ;  /* 0xfffffffc00f08947 */ /* 0x002fea000383ffff */
[----:B------:R-:W-:Y:S05]  /*10ed0*/  BRA `(.L_x_346) ;  /* 0xfffffff400647947 */ /* 0x000fea000383ffff */
.L_x_322:
[----:B0-----:R0:W1:Y:S02]  /*10ee0*/  SYNCS.PHASECHK.TRANS64.TRYWAIT P0, [R9+URZ], R4 ;  /* 0x00000004090075a7 */ /* 0x001064000800017f */
[----:B-1----:R-:W-:Y:S05]  /*10ef0*/  @!P0 NANOSLEEP.SYNCS 0x989680 ;  /* 0x009896800000895d */ /* 0x002fea0003900000 */
[----:B------:R-:W1:Y:S02]  /*10f00*/  @!P0 SYNCS.PHASECHK.TRANS64 P0, [R9+URZ], R4 ;  /* 0x00000004090085a7 */ /* 0x000e64000800007f */
[----:B-1----:R-:W-:Y:S05]  /*10f10*/  @!P0 BRA `(.L_x_322) ;  /* 0xfffffffc00f08947 */ /* 0x002fea000383ffff */
[----:B------:R-:W-:Y:S05]  /*10f20*/  BRA `(.L_x_347) ;  /* 0xfffffff400747947 */ /* 0x000fea000383ffff */
.L_x_323:
[----:B0-----:R0:W1:Y:S02]  /*10f30*/  SYNCS.PHASECHK.TRANS64.TRYWAIT P0, [R6+URZ], R5 ;  /* 0x00000005060075a7 */ /* 0x001064000800017f */
[----:B-1----:R-:W-:Y:S05]  /*10f40*/  @!P0 NANOSLEEP.SYNCS 0x989680 ;  /* 0x009896800000895d */ /* 0x002fea0003900000 */
[----:B------:R-:W1:Y:S02]  /*10f50*/  @!P0 SYNCS.PHASECHK.TRANS64 P0, [R6+URZ], R5 ;  /* 0x00000005060085a7 */ /* 0x000e64000800007f */
[----:B-1----:R-:W-:Y:S05]  /*10f60*/  @!P0 BRA `(.L_x_323) ;  /* 0xfffffffc00f08947 */ /* 0x002fea000383ffff */
[----:B------:R-:W-:Y:S05]  /*10f70*/  BRA `(.L_x_348) ;  /* 0xfffffff400847947 */ /* 0x000fea000383ffff */
.L_x_324:
[----:B0-----:R0:W1:Y:S02]  /*10f80*/  SYNCS.PHASECHK.TRANS64.TRYWAIT P0, [R9+URZ], R4 ;  /* 0x00000004090075a7 */ /* 0x001064000800017f */
[----:B-1----:R-:W-:Y:S05]  /*10f90*/  @!P0 NANOSLEEP.SYNCS 0x989680 ;  /* 0x009896800000895d */ /* 0x002fea0003900000 */
[----:B------:R-:W1:Y:S02]  /*10fa0*/  @!P0 SYNCS.PHASECHK.TRANS64 P0, [R9+URZ], R4 ;  /* 0x00000004090085a7 */ /* 0x000e64000800007f */
[----:B-1----:R-:W-:Y:S05]  /*10fb0*/  @!P0 BRA `(.L_x_324) ;  /* 0xfffffffc00f08947 */ /* 0x002fea000383ffff */
[----:B------:R-:W-:Y:S05]  /*10fc0*/  BRA `(.L_x_349) ;  /* 0xfffffff400947947 */ /* 0x000fea000383ffff */
.L_x_325:
[----:B0-----:R0:W1:Y:S02]  /*10fd0*/  SYNCS.PHASECHK.TRANS64.TRYWAIT P0, [R6+URZ], R5 ;  /* 0x00000005060075a7 */ /* 0x001064000800017f */
[----:B-1----:R-:W-:Y:S05]  /*10fe0*/  @!P0 NANOSLEEP.SYNCS 0x989680 ;  /* 0x009896800000895d */ /* 0x002fea0003900000 */
[----:B------:R-:W1:Y:S02]  /*10ff0*/  @!P0 SYNCS.PHASECHK.TRANS64 P0, [R6+URZ], R5 ;  /* 0x00000005060085a7 */ /* 0x000e64000800007f */
[----:B-1----:R-:W-:Y:S05]  /*11000*/  @!P0 BRA `(.L_x_325) ;  /* 0xfffffffc00f08947 */ /* 0x002fea000383ffff */
[----:B------:R-:W-:Y:S05]  /*11010*/  BRA `(.L_x_350) ;  /* 0xfffffff400a47947 */ /* 0x000fea000383ffff */
.L_x_326:
[----:B0-----:R0:W1:Y:S02]  /*11020*/  SYNCS.PHASECHK.TRANS64.TRYWAIT P0, [R9+URZ], R4 ;  /* 0x00000004090075a7 */ /* 0x001064000800017f */
[----:B-1----:R-:W-:Y:S05]  /*11030*/  @!P0 NANOSLEEP.SYNCS 0x989680 ;  /* 0x009896800000895d */ /* 0x002fea0003900000 */
[----:B------:R-:W1:Y:S02]  /*11040*/  @!P0 SYNCS.PHASECHK.TRANS64 P0, [R9+URZ], R4 ;  /* 0x00000004090085a7 */ /* 0x000e64000800007f */
[----:B-1----:R-:W-:Y:S05]  /*11050*/  @!P0 BRA `(.L_x_326) ;  /* 0xfffffffc00f08947 */ /* 0x002fea000383ffff */
[----:B------:R-:W-:Y:S05]  /*11060*/  BRA `(.L_x_351) ;  /* 0xfffffff400b47947 */ /* 0x000fea000383ffff */
.L_x_327:
[----:B0-----:R0:W1:Y:S02]  /*11070*/  SYNCS.PHASECHK.TRANS64.TRYWAIT P0, [R6+URZ], R5 ;  /* 0x00000005060075a7 */ /* 0x001064000800017f */
[----:B-1----:R-:W-:Y:S05]  /*11080*/  @!P0 NANOSLEEP.SYNCS 0x989680 ;  /* 0x009896800000895d */ /* 0x002fea0003900000 */
[----:B------:R-:W1:Y:S02]  /*11090*/  @!P0 SYNCS.PHASECHK.TRANS64 P0, [R6+URZ], R5 ;  /* 0x00000005060085a7 */ /* 0x000e64000800007f */
[----:B-1----:R-:W-:Y:S05]  /*110a0*/  @!P0 BRA `(.L_x_327) ;  /* 0xfffffffc00f08947 */ /* 0x002fea000383ffff */
[----:B------:R-:W-:Y:S05]  /*110b0*/  BRA `(.L_x_352) ;  /* 0xfffffff400c47947 */ /* 0x000fea000383ffff */
.L_x_328:
[----:B0-----:R0:W1:Y:S02]  /*110c0*/  SYNCS.PHASECHK.TRANS64.TRYWAIT P0, [R9+URZ], R4 ;  /* 0x00000004090075a7 */ /* 0x001064000800017f */
[----:B-1----:R-:W-:Y:S05]  /*110d0*/  @!P0 NANOSLEEP.SYNCS 0x989680 ;  /* 0x009896800000895d */ /* 0x002fea0003900000 */
[----:B------:R-:W1:Y:S02]  /*110e0*/  @!P0 SYNCS.PHASECHK.TRANS64 P0, [R9+URZ], R4 ;  /* 0x00000004090085a7 */ /* 0x000e64000800007f */
[----:B-1----:R-:W-:Y:S05]  /*110f0*/  @!P0 BRA `(.L_x_328) ;  /* 0xfffffffc00f08947 */ /* 0x002fea000383ffff */
[----:B------:R-:W-:Y:S05]  /*11100*/  BRA `(.L_x_353) ;  /* 0xfffffff400d47947 */ /* 0x000fea000383ffff */
.L_x_329:
[----:B0-----:R0:W1:Y:S02]  /*11110*/  SYNCS.PHASECHK.TRANS64.TRYWAIT P0, [R6+URZ], R5 ;  /* 0x00000005060075a7 */ /* 0x001064000800017f */
[----:B-1----:R-:W-:Y:S05]  /*11120*/  @!P0 NANOSLEEP.SYNCS 0x989680 ;  /* 0x009896800000895d */ /* 0x002fea0003900000 */
[----:B------:R-:W1:Y:S02]  /*11130*/  @!P0 SYNCS.PHASECHK.TRANS64 P0, [R6+URZ], R5 ;  /* 0x00000005060085a7 */ /* 0x000e64000800007f */
[----:B-1----:R-:W-:Y:S05]  /*11140*/  @!P0 BRA `(.L_x_329) ;  /* 0xfffffffc00f08947 */ /* 0x002fea000383ffff */
[----:B------:R-:W-:Y:S05]  /*11150*/  BRA `(.L_x_354) ;  /* 0xfffffff400e47947 */ /* 0x000fea000383ffff */
.L_x_330:
[----:B0-----:R0:W1:Y:S02]  /*11160*/  SYNCS.PHASECHK.TRANS64.TRYWAIT P0, [R9+URZ], R4 ;  /* 0x00000004090075a7 */ /* 0x001064000800017f */
[----:B-1----:R-:W-:Y:S05]  /*11170*/  @!P0 NANOSLEEP.SYNCS 0x989680 ;  /* 0x009896800000895d */ /* 0x002fea0003900000 */
[----:B------:R-:W1:Y:S02]  /*11180*/  @!P0 SYNCS.PHASECHK.TRANS64 P0, [R9+URZ], R4 ;  /* 0x00000004090085a7 */ /* 0x000e64000800007f */
[----:B-1----:R-:W-:Y:S05]  /*11190*/  @!P0 BRA `(.L_x_330) ;  /* 0xfffffffc00f08947 */ /* 0x002fea000383ffff */
[----:B------:R-:W-:Y:S05]  /*111a0*/  BRA `(.L_x_355) ;  /* 0xfffffff400f47947 */ /* 0x000fea000383ffff */
.L_x_331:
[----:B-1----:R1:W2:Y:S02]  /*111b0*/  SYNCS.PHASECHK.TRANS64.TRYWAIT P0, [R6+URZ], R5 ;  /* 0x00000005060075a7 */ /* 0x0022a4000800017f */
[----:B--2---:R-:W-:Y:S05]  /*111c0*/  @!P0 NANOSLEEP.SYNCS 0x989680 ;  /* 0x009896800000895d */ /* 0x004fea0003900000 */
[----:B------:R-:W2:Y:S02]  /*111d0*/  @!P0 SYNCS.PHASECHK.TRANS64 P0, [R6+URZ], R5 ;  /* 0x00000005060085a7 */ /* 0x000ea4000800007f */
[----:B--2---:R-:W-:Y:S05]  /*111e0*/  @!P0 BRA `(.L_x_331) ;  /* 0xfffffffc00f08947 */ /* 0x004fea000383ffff */
[----:B------:R-:W-:Y:S05]  /*111f0*/  BRA `(.L_x_356) ;  /* 0xfffffff400fc7947 */ /* 0x000fea000383ffff */
.L_x_357:
[----:B------:R-:W-:-:S00]  /*11200*/  BRA `(.L_x_357) ;  /* 0xfffffffc00fc7947 */ /* 0x000fc0000383ffff */
[----:B------:R-:W-:-:S00]  /*11210*/  NOP ;  /* 0x0000000000007918 */ /* 0x000fc00000000000 */
        /* <DEDUP_REMOVED lines=14> */
.L_x_358:


//--------------------- .nv.shared._ZN7cutlass13device_kernelINS_4gemm6kernel13GemmUniversalIN4cute5tupleIJiiiiEEENS1_10collective13CollectiveMmaINS1_37MainloopSm90TmaGmmaWarpSpecializedFP8ILi18ENS5_IJNS4_1CILi1EEESB_SB_EEENS1_35KernelTmaWarpSpecializedCooperativeEEENS5_IJNSA_ILi256EEENSA_ILi128EEENSA_ILi32EEEEEENS_12float_e5m2_tENS5_IJlSB_lEEESJ_SK_NS4_8TiledMMAINS4_8MMA_AtomIJNS4_4SM904GMMA31MMA_64x128x32_F32E5M2E5M2_SS_TNILNSO_7ScaleInE1ELSQ_1EEEEEENS4_6LayoutINS5_IJNSA_ILi2EEESB_SB_EEENS5_IJSB_NSA_ILi0EEESW_EEEEENS5_IJNS4_10UnderscoreESZ_SZ_EEEEENS4_13SM90_TMA_LOADENS4_14ComposedLayoutINS4_7SwizzleILi1ELi4ELi3EEENS4_18smem_ptr_flag_bitsILi8EEENST_INS5_IJNSA_ILi8EEESH_EEENS5_IJSH_SB_EEEEEEEvNS4_8identityES12_S1C_vS1D_EENS_8epilogue10collective6detail29Sm90TmaWarpSpecializedAdapterINS1G_15DefaultEpilogueISJ_SK_SK_NS1F_6thread17LinearCombinationISJ_Li1EffLNS1K_9ScaleType4KindE0ELNS_15FloatRoundStyleE2ESJ_EENS1_15EpilogueDefaultEEEEEvvEEEEvNT_6ParamsE --------------------------
	.section	.nv.shared._ZN7cutlass13device_kernelINS_4gemm6kernel13GemmUniversalIN4cute5tupleIJiiiiEEENS1_10collective13CollectiveMmaINS1_37MainloopSm90TmaGmmaWarpSpecializedFP8ILi18ENS5_IJNS4_1CILi1EEESB_SB_EEENS1_35KernelTmaWarpSpecializedCooperativeEEENS5_IJNSA_ILi256EEENSA_ILi128EEENSA_ILi32EEEEEENS_12float_e5m2_tENS5_IJlSB_lEEESJ_SK_NS4_8TiledMMAINS4_8MMA_AtomIJNS4_4SM904GMMA31MMA_64x128x32_F32E5M2E5M2_SS_TNILNSO_7ScaleInE1ELSQ_1EEEEEENS4_6LayoutINS5_IJNSA_ILi2EEESB_SB_EEENS5_IJSB_NSA_ILi0EEESW_EEEEENS5_IJNS4_10UnderscoreESZ_SZ_EEEEENS4_13SM90_TMA_LOADENS4_14ComposedLayoutINS4_7SwizzleILi1ELi4ELi3EEENS4_18smem_ptr_flag_bitsILi8EEENST_INS5_IJNSA_ILi8EEESH_EEENS5_IJSH_SB_EEEEEEEvNS4_8identityES12_S1C_vS1D_EENS_8epilogue10collective6detail29Sm90TmaWarpSpecializedAdapterINS1G_15DefaultEpilogueISJ_SK_SK_NS1F_6thread17LinearCombinationISJ_Li1EffLNS1K_9ScaleType4KindE0ELNS_15FloatRoundStyleE2ESJ_EENS1_15EpilogueDefaultEEEEEvvEEEEvNT_6ParamsE,"aw",@nobits
	.sectionflags	@""
	.align	16
	.zero		1024


//--------------------- .nv.shared.reserved.0     --------------------------
	.section	.nv.shared.reserved.0,"aw",@nobits
	.weak		__nv_reservedSMEM_offset_0_alias
	.size		__nv_reservedSMEM_offset_0_alias, 0, 0
	.other		__nv_reservedSMEM_offset_0_alias,@"STO_CUDA_RESERVED_SHARED STV_DEFAULT"
__nv_reservedSMEM_offset_0_alias:
	.zero		0


//--------------------- .nv.global                --------------------------
	.section	.nv.global,"aw",@nobits
.nv.global:
	.type		_ZN40_INTERNAL_386bcb8c_4_k_cu_fc428599_253904cute1_E,@object
	.size		_ZN40_INTERNAL_386bcb8c_4_k_cu_fc428599_253904cute1_E,(_ZN40_INTERNAL_386bcb8c_4_k_cu_fc428599_253904cuda3std3__45__cpo6cbeginE - _ZN40_INTERNAL_386bcb8c_4_k_cu_fc428599_253904cute1_E)
_ZN40_INTERNAL_386bcb8c_4_k_cu_fc428599_253904cute1_E:
	.zero		1
	.type		_ZN40_INTERNAL_386bcb8c_4_k_cu_fc428599_253904cuda3std3__45__cpo6cbeginE,@object
	.size		_ZN40_INTERNAL_386bcb8c_4_k_cu_fc428599_253904cuda3std3__45__cpo6cbeginE,(_ZN40_INTERNAL_386bcb8c_4_k_cu_fc428599_253904cuda3std3__48in_placeE - _ZN40_INTERNAL_386bcb8c_4_k_cu_fc428599_253904cuda3std3__45__cpo6cbeginE)
_ZN40_INTERNAL_386bcb8c_4_k_cu_fc428599_253904cuda3std3__45__cpo6cbeginE:
	.zero		1
	.type		_ZN40_INTERNAL_386bcb8c_4_k_cu_fc428599_253904cuda3std3__48in_placeE,@object
	.size		_ZN40_INTERNAL_386bcb8c_4_k_cu_fc428599_253904cuda3std3__48in_placeE,(_ZN40_INTERNAL_386bcb8c_4_k_cu_fc428599_253904cuda3std6ranges3__45__cpo9iter_moveE - _ZN40_INTERNAL_386bcb8c_4_k_cu_fc428599_253904cuda3std3__48in_placeE)
_ZN40_INTERNAL_386bcb8c_4_k_cu_fc428599_253904cuda3std3__48in_placeE:
	.zero		1
	.type		_ZN40_INTERNAL_386bcb8c_4_k_cu_fc428599_253904cuda3std6ranges3__45__cpo9iter_moveE,@object
	.size		_ZN40_INTERNAL_386bcb8c_4_k_cu_fc428599_253904cuda3std6ranges3__45__cpo9iter_moveE,(_ZN40_INTERNAL_386bcb8c_4_k_cu_fc428599_253904cuda3std3__45__cpo5beginE - _ZN40_INTERNAL_386bcb8c_4_k_cu_fc428599_253904cuda3std6ranges3__45__cpo9iter_moveE)
_ZN40_INTERNAL_386bcb8c_4_k_cu_fc428599_253904cuda3std6ranges3__45__cpo9iter_moveE:
	.zero		1
	.type		_ZN40_INTERNAL_386bcb8c_4_k_cu_fc428599_253904cuda3std3__45__cpo5beginE,@object
	.size		_ZN40_INTERNAL_386bcb8c_4_k_cu_fc428599_253904cuda3std3__45__cpo5beginE,(_ZN40_INTERNAL_386bcb8c_4_k_cu_fc428599_253904cuda3std3__442_GLOBAL__N__386bcb8c_4_k_cu_fc428599_253906ignoreE - _ZN40_INTERNAL_386bcb8c_4_k_cu_fc428599_253904cuda3std3__45__cpo5beginE)
_ZN40_INTERNAL_386bcb8c_4_k_cu_fc428599_253904cuda3std3__45__cpo5beginE:
	.zero		1
	.type		_ZN40_INTERNAL_386bcb8c_4_k_cu_fc428599_253904cuda3std3__442_GLOBAL__N__386bcb8c_4_k_cu_fc428599_253906ignoreE,@object
	.size		_ZN40_INTERNAL_386bcb8c_4_k_cu_fc428599_253904cuda3std3__442_GLOBAL__N__386bcb8c_4_k_cu_fc428599_253906ignoreE,(_ZN40_INTERNAL_386bcb8c_4_k_cu_fc428599_253904cute7productE - _ZN40_INTERNAL_386bcb8c_4_k_cu_fc428599_253904cuda3std3__442_GLOBAL__N__386bcb8c_4_k_cu_fc428599_253906ignoreE)
_ZN40_INTERNAL_386bcb8c_4_k_cu_fc428599_253904cuda3std3__442_GLOBAL__N__386bcb8c_4_k_cu_fc428599_253906ignoreE:
	.zero		1
	.type		_ZN40_INTERNAL_386bcb8c_4_k_cu_fc428599_253904cute7productE,@object
	.size		_ZN40_INTERNAL_386bcb8c_4_k_cu_fc428599_253904cute7productE,(_ZN40_INTERNAL_386bcb8c_4_k_cu_fc428599_253904cuda3std3__45__cpo3endE - _ZN40_INTERNAL_386bcb8c_4_k_cu_fc428599_253904cute7productE)
_ZN40_INTERNAL_386bcb8c_4_k_cu_fc428599_253904cute7productE:
	.zero		1
	.type		_ZN40_INTERNAL_386bcb8c_4_k_cu_fc428599_253904cuda3std3__45__cpo3endE,@object
	.size		_ZN40_INTERNAL_386bcb8c_4_k_cu_fc428599_253904cuda3std3__45__cpo3endE,(_ZN40_INTERNAL_386bcb8c_4_k_cu_fc428599_253904cuda3std3__419piecewise_constructE - _ZN40_INTERNAL_386bcb8c_4_k_cu_fc428599_253904cuda3std3__45__cpo3endE)
_ZN40_INTERNAL_386bcb8c_4_k_cu_fc428599_253904cuda3std3__45__cpo3endE:
	.zero		1
	.type		_ZN40_INTERNAL_386bcb8c_4_k_cu_fc428599_253904cuda3std3__419piecewise_constructE,@object
	.size		_ZN40_INTERNAL_386bcb8c_4_k_cu_fc428599_253904cuda3std3__419piecewise_constructE,(_ZN40_INTERNAL_386bcb8c_4_k_cu_fc428599_253904cuda3std3__45__cpo4cendE - _ZN40_INTERNAL_386bcb8c_4_k_cu_fc428599_253904cuda3std3__419piecewise_constructE)
_ZN40_INTERNAL_386bcb8c_4_k_cu_fc428599_253904cuda3std3__419piecewise_constructE:
	.zero		1
	.type		_ZN40_INTERNAL_386bcb8c_4_k_cu_fc428599_253904cuda3std3__45__cpo4cendE,@object
	.size		_ZN40_INTERNAL_386bcb8c_4_k_cu_fc428599_253904cuda3std3__45__cpo4cendE,(_ZN40_INTERNAL_386bcb8c_4_k_cu_fc428599_253904cuda3std6ranges3__45__cpo4swapE - _ZN40_INTERNAL_386bcb8c_4_k_cu_fc428599_253904cuda3std3__45__cpo4cendE)
_ZN40_INTERNAL_386bcb8c_4_k_cu_fc428599_253904cuda3std3__45__cpo4cendE:
	.zero		1
	.type		_ZN40_INTERNAL_386bcb8c_4_k_cu_fc428599_253904cuda3std6ranges3__45__cpo4swapE,@object
	.size		_ZN40_INTERNAL_386bcb8c_4_k_cu_fc428599_253904cuda3std6ranges3__45__cpo4swapE,(.L_7 - _ZN40_INTERNAL_386bcb8c_4_k_cu_fc428599_253904cuda3std6ranges3__45__cpo4swapE)
_ZN40_INTERNAL_386bcb8c_4_k_cu_fc428599_253904cuda3std6ranges3__45__cpo4swapE:
	.zero		1
.L_7:


//--------------------- .nv.constant0._ZN7cutlass13device_kernelINS_4gemm6kernel13GemmUniversalIN4cute5tupleIJiiiiEEENS1_10collective13CollectiveMmaINS1_37MainloopSm90TmaGmmaWarpSpecializedFP8ILi18ENS5_IJNS4_1CILi1EEESB_SB_EEENS1_35KernelTmaWarpSpecializedCooperativeEEENS5_IJNSA_ILi256EEENSA_ILi128EEENSA_ILi32EEEEEENS_12float_e5m2_tENS5_IJlSB_lEEESJ_SK_NS4_8TiledMMAINS4_8MMA_AtomIJNS4_4SM904GMMA31MMA_64x128x32_F32E5M2E5M2_SS_TNILNSO_7ScaleInE1ELSQ_1EEEEEENS4_6LayoutINS5_IJNSA_ILi2EEESB_SB_EEENS5_IJSB_NSA_ILi0EEESW_EEEEENS5_IJNS4_10UnderscoreESZ_SZ_EEEEENS4_13SM90_TMA_LOADENS4_14ComposedLayoutINS4_7SwizzleILi1ELi4ELi3EEENS4_18smem_ptr_flag_bitsILi8EEENST_INS5_IJNSA_ILi8EEESH_EEENS5_IJSH_SB_EEEEEEEvNS4_8identityES12_S1C_vS1D_EENS_8epilogue10collective6detail29Sm90TmaWarpSpecializedAdapterINS1G_15DefaultEpilogueISJ_SK_SK_NS1F_6thread17LinearCombinationISJ_Li1EffLNS1K_9ScaleType4KindE0ELNS_15FloatRoundStyleE2ESJ_EENS1_15EpilogueDefaultEEEEEvvEEEEvNT_6ParamsE --------------------------
	.section	.nv.constant0._ZN7cutlass13device_kernelINS_4gemm6kernel13GemmUniversalIN4cute5tupleIJiiiiEEENS1_10collective13CollectiveMmaINS1_37MainloopSm90TmaGmmaWarpSpecializedFP8ILi18ENS5_IJNS4_1CILi1EEESB_SB_EEENS1_35KernelTmaWarpSpecializedCooperativeEEENS5_IJNSA_ILi256EEENSA_ILi128EEENSA_ILi32EEEEEENS_12float_e5m2_tENS5_IJlSB_lEEESJ_SK_NS4_8TiledMMAINS4_8MMA_AtomIJNS4_4SM904GMMA31MMA_64x128x32_F32E5M2E5M2_SS_TNILNSO_7ScaleInE1ELSQ_1EEEEEENS4_6LayoutINS5_IJNSA_ILi2EEESB_SB_EEENS5_IJSB_NSA_ILi0EEESW_EEEEENS5_IJNS4_10UnderscoreESZ_SZ_EEEEENS4_13SM90_TMA_LOADENS4_14ComposedLayoutINS4_7SwizzleILi1ELi4ELi3EEENS4_18smem_ptr_flag_bitsILi8EEENST_INS5_IJNSA_ILi8EEESH_EEENS5_IJSH_SB_EEEEEEEvNS4_8identityES12_S1C_vS1D_EENS_8epilogue10collective6detail29Sm90TmaWarpSpecializedAdapterINS1G_15DefaultEpilogueISJ_SK_SK_NS1F_6thread17LinearCombinationISJ_Li1EffLNS1K_9ScaleType4KindE0ELNS_15FloatRoundStyleE2ESJ_EENS1_15EpilogueDefaultEEEEEvvEEEEvNT_6ParamsE,"a",@progbits
	.sectionflags	@""
	.align	4
.nv.constant0._ZN7cutlass13device_kernelINS_4gemm6kernel13GemmUniversalIN4cute5tupleIJiiiiEEENS1_10collective13CollectiveMmaINS1_37MainloopSm90TmaGmmaWarpSpecializedFP8ILi18ENS5_IJNS4_1CILi1EEESB_SB_EEENS1_35KernelTmaWarpSpecializedCooperativeEEENS5_IJNSA_ILi256EEENSA_ILi128EEENSA_ILi32EEEEEENS_12float_e5m2_tENS5_IJlSB_lEEESJ_SK_NS4_8TiledMMAINS4_8MMA_AtomIJNS4_4SM904GMMA31MMA_64x128x32_F32E5M2E5M2_SS_TNILNSO_7ScaleInE1ELSQ_1EEEEEENS4_6LayoutINS5_IJNSA_ILi2EEESB_SB_EEENS5_IJSB_NSA_ILi0EEESW_EEEEENS5_IJNS4_10UnderscoreESZ_SZ_EEEEENS4_13SM90_TMA_LOADENS4_14ComposedLayoutINS4_7SwizzleILi1ELi4ELi3EEENS4_18smem_ptr_flag_bitsILi8EEENST_INS5_IJNSA_ILi8EEESH_EEENS5_IJSH_SB_EEEEEEEvNS4_8identityES12_S1C_vS1D_EENS_8epilogue10collective6detail29Sm90TmaWarpSpecializedAdapterINS1G_15DefaultEpilogueISJ_SK_SK_NS1F_6thread17LinearCombinationISJ_Li1EffLNS1K_9ScaleType4KindE0ELNS_15FloatRoundStyleE2ESJ_EENS1_15EpilogueDefaultEEEEEvvEEEEvNT_6ParamsE:
	.zero		1664


//--------------------- SYMBOLS --------------------------

	.type		.nv.reservedSmem.offset0,@object
	.size		.nv.reservedSmem.offset0,0x4
